def matmul_kernel(
    a_ptr,
    b_ptr,
    c_ptr,
    M,
    N,
    K,
    stride_am,
    stride_ak,
    stride_bk,
    stride_bn,
    stride_cm,
    stride_cn,
    BLOCK_M: tl.constexpr,
    BLOCK_N: tl.constexpr,
    BLOCK_K: tl.constexpr,
    GROUP_M: tl.constexpr,
):
    pid = tl.program_id(axis=0)
    num_pid_m = tl.cdiv(M, BLOCK_M)
    num_pid_n = tl.cdiv(N, BLOCK_N)
    num_pid_in_group = GROUP_M * num_pid_n
    group_id = pid // num_pid_in_group
    first_pid_m = group_id * GROUP_M
    group_size_m = min(num_pid_m - first_pid_m, GROUP_M)
    pid_m = first_pid_m + ((pid % num_pid_in_group) % group_size_m)
    pid_n = (pid % num_pid_in_group) // group_size_m

    offs_am = (pid_m * BLOCK_M + tl.arange(0, BLOCK_M)) % M
    offs_bn = (pid_n * BLOCK_N + tl.arange(0, BLOCK_N)) % N
    offs_k = tl.arange(0, BLOCK_K)
    a_ptrs = a_ptr + offs_am[:, None] * stride_am + offs_k[None, :] * stride_ak
    b_ptrs = b_ptr + offs_k[:, None] * stride_bk + offs_bn[None, :] * stride_bn

    acc = tl.zeros((BLOCK_M, BLOCK_N), dtype=tl.float32)
    for kk in range(0, tl.cdiv(K, BLOCK_K)):
        a = tl.load(a_ptrs, mask=offs_k[None, :] < K - kk * BLOCK_K, other=0.0)
        b = tl.load(b_ptrs, mask=offs_k[:, None] < K - kk * BLOCK_K, other=0.0)
        acc = tl.dot(a, b, acc)
        a_ptrs += BLOCK_K * stride_ak
        b_ptrs += BLOCK_K * stride_bk

    c = acc.to(c_ptr.dtype.element_ty)
    offs_cm = pid_m * BLOCK_M + tl.arange(0, BLOCK_M)
    offs_cn = pid_n * BLOCK_N + tl.arange(0, BLOCK_N)
    c_ptrs = c_ptr + offs_cm[:, None] * stride_cm + offs_cn[None, :] * stride_cn
    mask = (offs_cm[:, None] < M) & (offs_cn[None, :] < N)
    tl.store(c_ptrs, c, mask=mask)

# config = {"BLOCK_K": 32, "BLOCK_M": 128, "BLOCK_N": 128, "GROUP_M": 8, "arch": "sm_100", "dtype": "fp8e5m2", "num_ctas": 1, "num_stages": 3, "num_warps": 16}
# arch = sm_100


// ===== COMPILED SASS (sm_100a) =====

	.target	sm_100a

	.elftype	@"ET_EXEC"


//--------------------- .note.nv.tkinfo           --------------------------
	.section	.note.nv.tkinfo,"",@"SHT_NOTE"
	.sectionflags	@"SHF_NOTE_NV_TKINFO"
	.tkinfo
        /*0018*/ 	.word	0x00000081
        /*0030*/ 	.string	""
        /*0030*/ 	.string	"ptxas-blackwell"
        /*0030*/ 	.string	"Cuda compilation tools, release 12.9, V12.9.86"
        /*0030*/ 	.string	"Build cuda_12.9.r12.9/compiler.36037853_0"
        /*0030*/ 	.string	"-v  -suppress-debug-info  -lineinfo  -arch sm_100a "



//--------------------- .note.nv.cuver            --------------------------
	.section	.note.nv.cuver,"",@"SHT_NOTE"
	.sectionflags	@"SHF_NOTE_NV_CUVER"
        /*0018*/ 	.short	0x0001
        /*001a*/ 	.short	0x0064
        /*001c*/ 	.short	0x0001
        /*001e*/ 	.short	0x0000
        /*0020*/ 	.short	0x0001
        /*0022*/ 	.short	0x0000


//--------------------- .nv.info                  --------------------------
	.section	.nv.info,"",@"SHT_CUDA_INFO"
	.align	4


	//----- nvinfo : EIATTR_REGCOUNT
	.align		4
        /*0000*/ 	.byte	0x04, 0x2f
        /*0002*/ 	.short	(.L_1 - .L_0)
	.align		4
.L_0:
        /*0004*/ 	.word	index@(matmul_kernel)
        /*0008*/ 	.word	0x00000080


	//----- nvinfo : EIATTR_FRAME_SIZE
	.align		4
.L_1:
        /*000c*/ 	.byte	0x04, 0x11
        /*000e*/ 	.short	(.L_3 - .L_2)
	.align		4
.L_2:
        /*0010*/ 	.word	index@(matmul_kernel)
        /*0014*/ 	.word	0x00000000


	//----- nvinfo : EIATTR_MIN_STACK_SIZE
	.align		4
.L_3:
        /*0018*/ 	.byte	0x04, 0x12
        /*001a*/ 	.short	(.L_5 - .L_4)
	.align		4
.L_4:
        /*001c*/ 	.word	index@(matmul_kernel)
        /*0020*/ 	.word	0x00000000
.L_5:


//--------------------- .nv.info.matmul_kernel    --------------------------
	.section	.nv.info.matmul_kernel,"",@"SHT_CUDA_INFO"
	.sectionflags	@""
	.align	4


	//----- nvinfo : EIATTR_CUDA_API_VERSION
	.align		4
        /*0000*/ 	.byte	0x04, 0x37
        /*0002*/ 	.short	(.L_7 - .L_6)
.L_6:
        /*0004*/ 	.word	0x00000081


	//----- nvinfo : EIATTR_KPARAM_INFO
	.align		4
.L_7:
        /*0008*/ 	.byte	0x04, 0x17
        /*000a*/ 	.short	(.L_9 - .L_8)
.L_8:
        /*000c*/ 	.word	0x00000000
        /*0010*/ 	.short	0x000d
        /*0012*/ 	.short	0x0048
        /*0014*/ 	.byte	0x00, 0xf4, 0x21, 0x00


	//----- nvinfo : EIATTR_KPARAM_INFO
	.align		4
.L_9:
        /*0018*/ 	.byte	0x04, 0x17
        /*001a*/ 	.short	(.L_11 - .L_10)
.L_10:
        /*001c*/ 	.word	0x00000000
        /*0020*/ 	.short	0x000c
        /*0022*/ 	.short	0x0040
        /*0024*/ 	.byte	0x00, 0xf4, 0x21, 0x00


	//----- nvinfo : EIATTR_KPARAM_INFO
	.align		4
.L_11:
        /*0028*/ 	.byte	0x04, 0x17
        /*002a*/ 	.short	(.L_13 - .L_12)
.L_12:
        /*002c*/ 	.word	0x00000000
        /*0030*/ 	.short	0x000b
        /*0032*/ 	.short	0x0038
        /*0034*/ 	.byte	0x00, 0xf0, 0x11, 0x00


	//----- nvinfo : EIATTR_KPARAM_INFO
	.align		4
.L_13:
        /*0038*/ 	.byte	0x04, 0x17
        /*003a*/ 	.short	(.L_15 - .L_14)
.L_14:
        /*003c*/ 	.word	0x00000000
        /*0040*/ 	.short	0x000a
        /*0042*/ 	.short	0x0034
        /*0044*/ 	.byte	0x00, 0xf0, 0x11, 0x00


	//----- nvinfo : EIATTR_KPARAM_INFO
	.align		4
.L_15:
        /*0048*/ 	.byte	0x04, 0x17
        /*004a*/ 	.short	(.L_17 - .L_16)
.L_16:
        /*004c*/ 	.word	0x00000000
        /*0050*/ 	.short	0x0009
        /*0052*/ 	.short	0x0030
        /*0054*/ 	.byte	0x00, 0xf0, 0x11, 0x00


	//----- nvinfo : EIATTR_KPARAM_INFO
	.align		4
.L_17:
        /*0058*/ 	.byte	0x04, 0x17
        /*005a*/ 	.short	(.L_19 - .L_18)
.L_18:
        /*005c*/ 	.word	0x00000000
        /*0060*/ 	.short	0x0008
        /*0062*/ 	.short	0x002c
        /*0064*/ 	.byte	0x00, 0xf0, 0x11, 0x00


	//----- nvinfo : EIATTR_KPARAM_INFO
	.align		4
.L_19:
        /*0068*/ 	.byte	0x04, 0x17
        /*006a*/ 	.short	(.L_21 - .L_20)
.L_20:
        /*006c*/ 	.word	0x00000000
        /*0070*/ 	.short	0x0007
        /*0072*/ 	.short	0x0028
        /*0074*/ 	.byte	0x00, 0xf0, 0x11, 0x00


	//----- nvinfo : EIATTR_KPARAM_INFO
	.align		4
.L_21:
        /*0078*/ 	.byte	0x04, 0x17
        /*007a*/ 	.short	(.L_23 - .L_22)
.L_22:
        /*007c*/ 	.word	0x00000000
        /*0080*/ 	.short	0x0006
        /*0082*/ 	.short	0x0024
        /*0084*/ 	.byte	0x00, 0xf0, 0x11, 0x00


	//----- nvinfo : EIATTR_KPARAM_INFO
	.align		4
.L_23:
        /*0088*/ 	.byte	0x04, 0x17
        /*008a*/ 	.short	(.L_25 - .L_24)
.L_24:
        /*008c*/ 	.word	0x00000000
        /*0090*/ 	.short	0x0005
        /*0092*/ 	.short	0x0020
        /*0094*/ 	.byte	0x00, 0xf0, 0x11, 0x00


	//----- nvinfo : EIATTR_KPARAM_INFO
	.align		4
.L_25:
        /*0098*/ 	.byte	0x04, 0x17
        /*009a*/ 	.short	(.L_27 - .L_26)
.L_26:
        /*009c*/ 	.word	0x00000000
        /*00a0*/ 	.short	0x0004
        /*00a2*/ 	.short	0x001c
        /*00a4*/ 	.byte	0x00, 0xf0, 0x11, 0x00


	//----- nvinfo : EIATTR_KPARAM_INFO
	.align		4
.L_27:
        /*00a8*/ 	.byte	0x04, 0x17
        /*00aa*/ 	.short	(.L_29 - .L_28)
.L_28:
        /*00ac*/ 	.word	0x00000000
        /*00b0*/ 	.short	0x0003
        /*00b2*/ 	.short	0x0018
        /*00b4*/ 	.byte	0x00, 0xf0, 0x11, 0x00


	//----- nvinfo : EIATTR_KPARAM_INFO
	.align		4
.L_29:
        /*00b8*/ 	.byte	0x04, 0x17
        /*00ba*/ 	.short	(.L_31 - .L_30)
.L_30:
        /*00bc*/ 	.word	0x00000000
        /*00c0*/ 	.short	0x0002
        /*00c2*/ 	.short	0x0010
        /*00c4*/ 	.byte	0x00, 0xf4, 0x21, 0x00


	//----- nvinfo : EIATTR_KPARAM_INFO
	.align		4
.L_31:
        /*00c8*/ 	.byte	0x04, 0x17
        /*00ca*/ 	.short	(.L_33 - .L_32)
.L_32:
        /*00cc*/ 	.word	0x00000000
        /*00d0*/ 	.short	0x0001
        /*00d2*/ 	.short	0x0008
        /*00d4*/ 	.byte	0x00, 0xf4, 0x21, 0x00


	//----- nvinfo : EIATTR_KPARAM_INFO
	.align		4
.L_33:
        /*00d8*/ 	.byte	0x04, 0x17
        /*00da*/ 	.short	(.L_35 - .L_34)
.L_34:
        /*00dc*/ 	.word	0x00000000
        /*00e0*/ 	.short	0x0000
        /*00e2*/ 	.short	0x0000
        /*00e4*/ 	.byte	0x00, 0xf4, 0x21, 0x00


	//----- nvinfo : EIATTR_SPARSE_MMA_MASK
	.align		4
.L_35:
        /*00e8*/ 	.byte	0x03, 0x50
        /*00ea*/ 	.short	0x0000


	//----- nvinfo : EIATTR_MAXREG_COUNT
	.align		4
        /*00ec*/ 	.byte	0x03, 0x1b
        /*00ee*/ 	.short	0x0080


	//----- nvinfo : EIATTR_NUM_BARRIERS
	.align		4
        /*00f0*/ 	.byte	0x02, 0x4c
        /*00f2*/ 	.byte	0x01
	.zero		1


	//----- nvinfo : EIATTR_VRC_CTA_INIT_COUNT
	.align		4
        /*00f4*/ 	.byte	0x02, 0x4a
	.zero		1
	.zero		1


	//----- nvinfo : EIATTR_EXIT_INSTR_OFFSETS
	.align		4
        /*00f8*/ 	.byte	0x04, 0x1c
        /*00fa*/ 	.short	(.L_37 - .L_36)


	//   ....[0]....
.L_36:
        /*00fc*/ 	.word	0x00003ae0


	//   ....[1]....
        /*0100*/ 	.word	0x00003b00


	//----- nvinfo : EIATTR_REQNTID
	.align		4
.L_37:
        /*0104*/ 	.byte	0x04, 0x10
        /*0106*/ 	.short	(.L_39 - .L_38)
.L_38:
        /*0108*/ 	.word	0x00000200
        /*010c*/ 	.word	0x00000001
        /*0110*/ 	.word	0x00000001


	//----- nvinfo : EIATTR_CBANK_PARAM_SIZE
	.align		4
.L_39:
        /*0114*/ 	.byte	0x03, 0x19
        /*0116*/ 	.short	0x0050


	//----- nvinfo : EIATTR_PARAM_CBANK
	.align		4
        /*0118*/ 	.byte	0x04, 0x0a
        /*011a*/ 	.short	(.L_41 - .L_40)
	.align		4
.L_40:
        /*011c*/ 	.word	index@(.nv.constant0.matmul_kernel)
        /*0120*/ 	.short	0x0380
        /*0122*/ 	.short	0x0050


	//----- nvinfo : EIATTR_SW_WAR
	.align		4
.L_41:
        /*0124*/ 	.byte	0x04, 0x36
        /*0126*/ 	.short	(.L_43 - .L_42)
.L_42:
        /*0128*/ 	.word	0x00000008
.L_43:


//--------------------- .nv.compat                --------------------------
	.section	.nv.compat,"",@"SHT_CUDA_COMPAT_INFO"
	.align	4
        /*0000*/ 	.byte	0x02, 0x02, 0x02, 0x00, 0x02, 0x05, 0x05, 0x00, 0x02, 0x03, 0x00, 0x00, 0x02, 0x06, 0x01, 0x00


//--------------------- .nv.callgraph             --------------------------
	.section	.nv.callgraph,"",@"SHT_CUDA_CALLGRAPH"
	.align	4
	.sectionentsize	8
	.align		4
        /*0000*/ 	.word	0x00000000
	.align		4
        /*0004*/ 	.word	0xffffffff
	.align		4
        /*0008*/ 	.word	0x00000000
	.align		4
        /*000c*/ 	.word	0xfffffffe
	.align		4
        /*0010*/ 	.word	0x00000000
	.align		4
        /*0014*/ 	.word	0xfffffffd
	.align		4
        /*0018*/ 	.word	0x00000000
	.align		4
        /*001c*/ 	.word	0xfffffffc


//--------------------- .text.matmul_kernel       --------------------------
	.section	.text.matmul_kernel,"ax",@progbits
	.align	128
        .global         matmul_kernel
        .type           matmul_kernel,@function
        .size           matmul_kernel,(.L_x_4 - matmul_kernel)
        .other          matmul_kernel,@"STO_CUDA_ENTRY STV_DEFAULT"
matmul_kernel:
.text.matmul_kernel:
[----:B------:R-:W0:Y:S08]  /*0000*/  LDC R1, c[0x0][0x37c] ;  /* 0x0000df00ff017b82 */ /* 0x000e300000000800 */
[----:B------:R-:W1:Y:S01]  /*0010*/  LDC.64 R8, c[0x0][0x398] ;  /* 0x0000e600ff087b82 */ /* 0x000e620000000a00 */
[----:B------:R-:W2:Y:S01]  /*0020*/  S2R R5, SR_CTAID.X ;  /* 0x0000000000057919 */ /* 0x000ea20000002500 */
[----:B------:R-:W3:Y:S01]  /*0030*/  LDCU UR4, c[0x0][0x3a0] ;  /* 0x00007400ff0477ac */ /* 0x000ee20008000800 */
[----:B------:R-:W4:Y:S01]  /*0040*/  S2R R123, SR_TID.X ;  /* 0x00000000007b7919 */ /* 0x000f220000002100 */
[----:B------:R-:W-:Y:S01]  /*0050*/  UMOV UR5, 0x400 ;  /* 0x0000040000057882 */ /* 0x000fe20000000000 */
[----:B------:R-:W0:Y:S03]  /*0060*/  LDCU.64 UR10, c[0x0][0x358] ;  /* 0x00006b00ff0a77ac */ /* 0x000e260008000a00 */
[----:B------:R-:W5:Y:S01]  /*0070*/  S2UR UR6, SR_CgaCtaId ;  /* 0x00000000000679c3 */ /* 0x000f620000008800 */
[----:B------:R-:W0:Y:S01]  /*0080*/  LDCU UR7, c[0x0][0x3a0] ;  /* 0x00007400ff0777ac */ /* 0x000e220008000800 */
[----:B---3--:R-:W-:Y:S01]  /*0090*/  UIADD3 UR4, UPT, UPT, UR4, 0x1f, URZ ;  /* 0x0000001f04047890 */ /* 0x008fe2000fffe0ff */
[----:B-1----:R-:W-:-:S03]  /*00a0*/  VIADD R0, R9, 0x7f ;  /* 0x0000007f09007836 */ /* 0x002fc60000000000 */
[----:B------:R-:W-:Y:S02]  /*00b0*/  UISETP.GT.AND UP0, UPT, UR4, 0x1f, UPT ;  /* 0x0000001f0400788c */ /* 0x000fe4000bf04270 */
[----:B------:R-:W-:Y:S01]  /*00c0*/  SHF.R.S32.HI R3, RZ, 0x1f, R0 ;  /* 0x0000001fff037819 */ /* 0x000fe20000011400 */
[----:B-----5:R-:W-:-:S03]  /*00d0*/  ULEA UR5, UR6, UR5, 0x18 ;  /* 0x0000000506057291 */ /* 0x020fc6000f8ec0ff */
[----:B------:R-:W-:Y:S02]  /*00e0*/  LEA.HI R3, R3, R0, RZ, 0x7 ;  /* 0x0000000003037211 */ /* 0x000fe400078f38ff */
[----:B--2---:R-:W-:Y:S02]  /*00f0*/  IABS R10, R5 ;  /* 0x00000005000a7213 */ /* 0x004fe40000000000 */
[----:B------:R-:W-:Y:S02]  /*0100*/  SHF.R.S32.HI R3, RZ, 0x7, R3 ;  /* 0x00000007ff037819 */ /* 0x000fe40000011403 */
[----:B----4-:R-:W-:-:S03]  /*0110*/  SHF.R.U32.HI R96, RZ, 0x7, R123 ;  /* 0x00000007ff607819 */ /* 0x010fc6000001167b */
[----:B------:R-:W-:Y:S01]  /*0120*/  IMAD.SHL.U32 R4, R3, 0x8, RZ ;  /* 0x0000000803047824 */ /* 0x000fe200078e00ff */
[----:B------:R-:W-:-:S04]  /*0130*/  SGXT.U32 R96, R96, 0x2 ;  /* 0x000000026060781a */ /* 0x000fc80000000000 */
[-C--:B------:R-:W-:Y:S02]  /*0140*/  IABS R7, R4.reuse ;  /* 0x0000000400077213 */ /* 0x080fe40000000000 */
[----:B------:R-:W-:Y:S02]  /*0150*/  IABS R12, R4 ;  /* 0x00000004000c7213 */ /* 0x000fe40000000000 */
[----:B------:R-:W1:Y:S01]  /*0160*/  I2F.RP R0, R7 ;  /* 0x0000000700007306 */ /* 0x000e620000209400 */
[C---:B------:R-:W-:Y:S02]  /*0170*/  LOP3.LUT R70, R96.reuse, 0x4, RZ, 0xfc, !PT ;  /* 0x0000000460467812 */ /* 0x040fe400078efcff */
[C---:B------:R-:W-:Y:S02]  /*0180*/  LOP3.LUT R69, R96.reuse, 0x8, RZ, 0xfc, !PT ;  /* 0x0000000860457812 */ /* 0x040fe400078efcff */
[C---:B------:R-:W-:Y:S02]  /*0190*/  LOP3.LUT R68, R96.reuse, 0xc, RZ, 0xfc, !PT ;  /* 0x0000000c60447812 */ /* 0x040fe400078efcff */
[----:B------:R-:W-:-:S02]  /*01a0*/  LOP3.LUT R101, R96, 0x10, RZ, 0xfc, !PT ;  /* 0x0000001060657812 */ /* 0x000fc400078efcff */
[C---:B------:R-:W-:Y:S02]  /*01b0*/  LOP3.LUT R100, R96.reuse, 0x14, RZ, 0xfc, !PT ;  /* 0x0000001460647812 */ /* 0x040fe400078efcff */
[C---:B------:R-:W-:Y:S02]  /*01c0*/  LOP3.LUT R99, R96.reuse, 0x18, RZ, 0xfc, !PT ;  /* 0x0000001860637812 */ /* 0x040fe400078efcff */
[----:B------:R-:W-:Y:S01]  /*01d0*/  LOP3.LUT R98, R96, 0x1c, RZ, 0xfc, !PT ;  /* 0x0000001c60627812 */ /* 0x000fe200078efcff */
[----:B-1----:R-:W1:Y:S02]  /*01e0*/  MUFU.RCP R0, R0 ;  /* 0x0000000000007308 */ /* 0x002e640000001000 */
[----:B-1----:R-:W-:Y:S02]  /*01f0*/  VIADD R2, R0, 0xffffffe ;  /* 0x0ffffffe00027836 */ /* 0x002fe40000000000 */
[----:B------:R-:W-:-:S04]  /*0200*/  IMAD.MOV R0, RZ, RZ, -R12 ;  /* 0x000000ffff007224 */ /* 0x000fc800078e0a0c */
[----:B------:R1:W2:Y:S02]  /*0210*/  F2I.FTZ.U32.TRUNC.NTZ R3, R2 ;  /* 0x0000000200037305 */ /* 0x0002a4000021f000 */
[----:B-1----:R-:W-:Y:S02]  /*0220*/  IMAD.MOV.U32 R2, RZ, RZ, RZ ;  /* 0x000000ffff027224 */ /* 0x002fe400078e00ff */
[----:B--2---:R-:W-:-:S04]  /*0230*/  IMAD.MOV R6, RZ, RZ, -R3 ;  /* 0x000000ffff067224 */ /* 0x004fc800078e0a03 */
[----:B------:R-:W-:Y:S02]  /*0240*/  IMAD R11, R6, R7, RZ ;  /* 0x00000007060b7224 */ /* 0x000fe400078e02ff */
[----:B------:R-:W-:Y:S02]  /*0250*/  IMAD.MOV.U32 R6, RZ, RZ, R10 ;  /* 0x000000ffff067224 */ /* 0x000fe400078e000a */
[----:B------:R-:W-:-:S06]  /*0260*/  IMAD.HI.U32 R3, R3, R11, R2 ;  /* 0x0000000b03037227 */ /* 0x000fcc00078e0002 */
[----:B------:R-:W-:-:S04]  /*0270*/  IMAD.HI.U32 R3, R3, R6, RZ ;  /* 0x0000000603037227 */ /* 0x000fc800078e00ff */
[----:B------:R-:W-:-:S05]  /*0280*/  IMAD R0, R3, R0, R6 ;  /* 0x0000000003007224 */ /* 0x000fca00078e0206 */
[----:B------:R-:W-:-:S13]  /*0290*/  ISETP.GT.U32.AND P1, PT, R7, R0, PT ;  /* 0x000000000700720c */ /* 0x000fda0003f24070 */
[----:B------:R-:W-:Y:S02]  /*02a0*/  @!P1 IMAD.IADD R0, R0, 0x1, -R7 ;  /* 0x0000000100009824 */ /* 0x000fe400078e0a07 */
[----:B------:R-:W-:Y:S01]  /*02b0*/  @!P1 VIADD R3, R3, 0x1 ;  /* 0x0000000103039836 */ /* 0x000fe20000000000 */
[----:B------:R-:W-:Y:S02]  /*02c0*/  ISETP.NE.AND P1, PT, R4, RZ, PT ;  /* 0x000000ff0400720c */ /* 0x000fe40003f25270 */
[----:B------:R-:W-:Y:S02]  /*02d0*/  ISETP.GE.U32.AND P0, PT, R0, R7, PT ;  /* 0x000000070000720c */ /* 0x000fe40003f06070 */
[----:B------:R-:W-:-:S04]  /*02e0*/  LOP3.LUT R0, R5, R4, RZ, 0x3c, !PT ;  /* 0x0000000405007212 */ /* 0x000fc800078e3cff */
[----:B------:R-:W-:Y:S01]  /*02f0*/  ISETP.GE.AND P2, PT, R0, RZ, PT ;  /* 0x000000ff0000720c */ /* 0x000fe20003f46270 */
[----:B------:R-:W-:-:S06]  /*0300*/  VIADD R0, R8, 0x7f ;  /* 0x0000007f08007836 */ /* 0x000fcc0000000000 */
[----:B------:R-:W-:-:S04]  /*0310*/  @P0 VIADD R3, R3, 0x1 ;  /* 0x0000000103030836 */ /* 0x000fc80000000000 */
[----:B------:R-:W-:Y:S01]  /*0320*/  IMAD.MOV.U32 R2, RZ, RZ, R3 ;  /* 0x000000ffff027224 */ /* 0x000fe200078e0003 */
[----:B------:R-:W-:-:S03]  /*0330*/  SHF.R.S32.HI R3, RZ, 0x1f, R0 ;  /* 0x0000001fff037819 */ /* 0x000fc60000011400 */
[----:B------:R-:W-:Y:S01]  /*0340*/  @!P2 IMAD.MOV R2, RZ, RZ, -R2 ;  /* 0x000000ffff02a224 */ /* 0x000fe200078e0a02 */
[----:B------:R-:W-:Y:S02]  /*0350*/  @!P1 LOP3.LUT R2, RZ, R4, RZ, 0x33, !PT ;  /* 0x00000004ff029212 */ /* 0x000fe400078e33ff */
[----:B------:R-:W-:-:S03]  /*0360*/  LEA.HI R3, R3, R0, RZ, 0x7 ;  /* 0x0000000003037211 */ /* 0x000fc600078f38ff */
[----:B------:R-:W-:Y:S02]  /*0370*/  IMAD.SHL.U32 R6, R2, 0x8, RZ ;  /* 0x0000000802067824 */ /* 0x000fe400078e00ff */
[----:B------:R-:W-:-:S03]  /*0380*/  IMAD.MOV R2, RZ, RZ, -R2 ;  /* 0x000000ffff027224 */ /* 0x000fc600078e0a02 */
[----:B------:R-:W-:Y:S01]  /*0390*/  LEA.HI.SX32 R3, R3, -R6, 0x19 ;  /* 0x8000000603037211 */ /* 0x000fe200078fcaff */
[----:B------:R-:W-:-:S03]  /*03a0*/  IMAD R4, R4, R2, R5 ;  /* 0x0000000204047224 */ /* 0x000fc600078e0205 */
[----:B------:R-:W-:Y:S02]  /*03b0*/  VIMNMX R13, PT, PT, R3, 0x8, PT ;  /* 0x00000008030d7848 */ /* 0x000fe40003fe0100 */
[----:B------:R-:W-:Y:S02]  /*03c0*/  IABS R11, R4 ;  /* 0x00000004000b7213 */ /* 0x000fe40000000000 */
[----:B------:R-:W-:-:S04]  /*03d0*/  IABS R7, R13 ;  /* 0x0000000d00077213 */ /* 0x000fc80000000000 */
[----:B------:R-:W1:Y:S08]  /*03e0*/  I2F.RP R0, R7 ;  /* 0x0000000700007306 */ /* 0x000e700000209400 */
[----:B-1----:R-:W1:Y:S02]  /*03f0*/  MUFU.RCP R0, R0 ;  /* 0x0000000000007308 */ /* 0x002e640000001000 */
[----:B-1----:R-:W-:-:S06]  /*0400*/  VIADD R3, R0, 0xffffffe ;  /* 0x0ffffffe00037836 */ /* 0x002fcc0000000000 */
[----:B------:R-:W1:Y:S02]  /*0410*/  F2I.FTZ.U32.TRUNC.NTZ R3, R3 ;  /* 0x0000000300037305 */ /* 0x000e64000021f000 */
[----:B-1----:R-:W-:-:S04]  /*0420*/  IMAD.MOV R10, RZ, RZ, -R3 ;  /* 0x000000ffff0a7224 */ /* 0x002fc800078e0a03 */
[----:B------:R-:W-:Y:S01]  /*0430*/  IMAD.MOV.U32 R2, RZ, RZ, R10 ;  /* 0x000000ffff027224 */ /* 0x000fe200078e000a */
[----:B------:R-:W-:-:S03]  /*0440*/  IABS R10, R13 ;  /* 0x0000000d000a7213 */ /* 0x000fc60000000000 */
[----:B------:R-:W-:Y:S02]  /*0450*/  IMAD R5, R2, R7, RZ ;  /* 0x0000000702057224 */ /* 0x000fe400078e02ff */
[----:B------:R-:W-:Y:S02]  /*0460*/  IMAD.MOV.U32 R2, RZ, RZ, RZ ;  /* 0x000000ffff027224 */ /* 0x000fe400078e00ff */
[----:B------:R-:W-:Y:S02]  /*0470*/  IMAD.MOV R0, RZ, RZ, -R10 ;  /* 0x000000ffff007224 */ /* 0x000fe400078e0a0a */
[----:B------:R-:W-:Y:S01]  /*0480*/  IMAD.HI.U32 R2, R3, R5, R2 ;  /* 0x0000000503027227 */ /* 0x000fe200078e0002 */
[----:B------:R-:W-:-:S05]  /*0490*/  LOP3.LUT R3, R123, 0x7f, RZ, 0xc0, !PT ;  /* 0x0000007f7b037812 */ /* 0x000fca00078ec0ff */
        /* <DEDUP_REMOVED lines=8> */
[----:B------:R-:W-:-:S07]  /*0520*/  ISETP.GE.AND P2, PT, R0, RZ, PT ;  /* 0x000000ff0000720c */ /* 0x000fce0003f46270 */
[----:B------:R-:W-:-:S06]  /*0530*/  @P0 VIADD R2, R2, 0x1 ;  /* 0x0000000102020836 */ /* 0x000fcc0000000000 */
[----:B------:R-:W-:Y:S01]  /*0540*/  @!P2 IMAD.MOV R2, RZ, RZ, -R2 ;  /* 0x000000ffff02a224 */ /* 0x000fe200078e0a02 */
[----:B------:R-:W-:-:S05]  /*0550*/  @!P1 LOP3.LUT R2, RZ, R13, RZ, 0x33, !PT ;  /* 0x0000000dff029212 */ /* 0x000fca00078e33ff */
[----:B------:R-:W-:-:S04]  /*0560*/  IMAD.MOV R0, RZ, RZ, -R2 ;  /* 0x000000ffff007224 */ /* 0x000fc800078e0a02 */
[----:B------:R-:W-:-:S04]  /*0570*/  IMAD R0, R13, R0, R4 ;  /* 0x000000000d007224 */ /* 0x000fc800078e0204 */
[----:B------:R-:W-:-:S04]  /*0580*/  IMAD.IADD R0, R6, 0x1, R0 ;  /* 0x0000000106007824 */ /* 0x000fc800078e0200 */
[----:B------:R-:W-:Y:S02]  /*0590*/  IMAD R114, R0, 0x80, R3 ;  /* 0x0000008000727824 */ /* 0x000fe400078e0203 */
[----:B------:R-:W-:Y:S01]  /*05a0*/  IMAD.SHL.U32 R0, R2, 0x80, RZ ;  /* 0x0000008002007824 */ /* 0x000fe200078e00ff */
[----:B0-----:R-:W-:Y:S06]  /*05b0*/  BRA.U UP0, `(.L_x_0) ;  /* 0x00000001005c7547 */ /* 0x001fec000b800000 */
[C---:B------:R-:W-:Y:S01]  /*05c0*/  LOP3.LUT R2, R123.reuse, 0x80, RZ, 0xc0, !PT ;  /* 0x000000807b027812 */ /* 0x040fe200078ec0ff */
[C---:B------:R-:W-:Y:S01]  /*05d0*/  IMAD.SHL.U32 R117, R123.reuse, 0x2, RZ ;  /* 0x000000027b757824 */ /* 0x040fe200078e00ff */
[----:B------:R-:W-:Y:S01]  /*05e0*/  CS2R R52, SRZ ;  /* 0x0000000000347805 */ /* 0x000fe2000001ff00 */
[C---:B------:R-:W-:Y:S01]  /*05f0*/  IMAD.SHL.U32 R115, R123.reuse, 0x40, RZ ;  /* 0x000000407b737824 */ /* 0x040fe200078e00ff */
[----:B------:R-:W-:Y:S01]  /*0600*/  R2UR UR8, R2 ;  /* 0x00000000020872ca */ /* 0x000fe200000e0000 */
[----:B------:R-:W-:Y:S01]  /*0610*/  IMAD.SHL.U32 R116, R123, 0x8, RZ ;  /* 0x000000087b747824 */ /* 0x000fe200078e00ff */
[----:B------:R-:W-:Y:S02]  /*0620*/  SHF.R.U32.HI R123, RZ, 0x2, R123 ;  /* 0x00000002ff7b7819 */ /* 0x000fe4000001167b */
[----:B------:R-:W-:Y:S02]  /*0630*/  CS2R R54, SRZ ;  /* 0x0000000000367805 */ /* 0x000fe4000001ff00 */
[----:B------:R-:W-:-:S02]  /*0640*/  CS2R R48, SRZ ;  /* 0x0000000000307805 */ /* 0x000fc4000001ff00 */
[----:B------:R-:W-:Y:S02]  /*0650*/  CS2R R50, SRZ ;  /* 0x0000000000327805 */ /* 0x000fe4000001ff00 */
[----:B------:R-:W-:Y:S02]  /*0660*/  CS2R R44, SRZ ;  /* 0x00000000002c7805 */ /* 0x000fe4000001ff00 */
[----:B------:R-:W-:Y:S02]  /*0670*/  CS2R R46, SRZ ;  /* 0x00000000002e7805 */ /* 0x000fe4000001ff00 */
[----:B------:R-:W-:Y:S02]  /*0680*/  CS2R R40, SRZ ;  /* 0x0000000000287805 */ /* 0x000fe4000001ff00 */
        /* <DEDUP_REMOVED lines=8> */
[----:B------:R-:W-:Y:S01]  /*0710*/  CS2R R26, SRZ ;  /* 0x00000000001a7805 */ /* 0x000fe2000001ff00 */
[----:B------:R-:W-:Y:S06]  /*0720*/  BRA `(.L_x_1) ;  /* 0x0000001c00407947 */ /* 0x000fec0003800000 */
.L_x_0:
[----:B------:R-:W-:Y:S01]  /*0730*/  IABS R15, R8 ;  /* 0x00000008000f7213 */ /* 0x000fe20000000000 */
[C---:B------:R-:W-:Y:S01]  /*0740*/  IMAD.SHL.U32 R117, R123.reuse, 0x2, RZ ;  /* 0x000000027b757824 */ /* 0x040fe200078e00ff */
[----:B------:R-:W-:Y:S01]  /*0750*/  IABS R19, R9 ;  /* 0x0000000900137213 */ /* 0x000fe20000000000 */
[C---:B------:R-:W-:Y:S01]  /*0760*/  IMAD.SHL.U32 R116, R123.reuse, 0x8, RZ ;  /* 0x000000087b747824 */ /* 0x040fe200078e00ff */
[----:B------:R-:W0:Y:S01]  /*0770*/  I2F.RP R6, R15 ;  /* 0x0000000f00067306 */ /* 0x000e220000209400 */
[C---:B------:R-:W-:Y:S01]  /*0780*/  LOP3.LUT R17, R123.reuse, 0x3, RZ, 0xc0, !PT ;  /* 0x000000037b117812 */ /* 0x040fe200078ec0ff */
[C---:B------:R-:W-:Y:S01]  /*0790*/  IMAD.SHL.U32 R115, R123.reuse, 0x40, RZ ;  /* 0x000000407b737824 */ /* 0x040fe200078e00ff */
[----:B------:R-:W-:Y:S01]  /*07a0*/  IABS R12, R114 ;  /* 0x00000072000c7213 */ /* 0x000fe20000000000 */
[----:B------:R-:W1:Y:S01]  /*07b0*/  LDCU UR13, c[0x0][0x3a4] ;  /* 0x00007480ff0d77ac */ /* 0x000e620008000800 */
[----:B------:R-:W-:Y:S02]  /*07c0*/  LOP3.LUT R16, R123, 0x180, RZ, 0xc0, !PT ;  /* 0x000001807b107812 */ /* 0x000fe400078ec0ff */
[----:B------:R-:W-:-:S02]  /*07d0*/  CS2R R52, SRZ ;  /* 0x0000000000347805 */ /* 0x000fc4000001ff00 */
[C---:B------:R-:W-:Y:S01]  /*07e0*/  LEA.HI R18, R123.reuse, R0, RZ, 0x1b ;  /* 0x000000007b127211 */ /* 0x040fe200078fd8ff */
[----:B------:R-:W2:Y:S01]  /*07f0*/  I2F.RP R4, R19 ;  /* 0x0000001300047306 */ /* 0x000ea20000209400 */
[----:B------:R-:W-:Y:S01]  /*0800*/  LOP3.LUT R11, R123, 0x80, RZ, 0xc0, !PT ;  /* 0x000000807b0b7812 */ /* 0x000fe200078ec0ff */
[----:B------:R-:W3:Y:S01]  /*0810*/  LDCU UR9, c[0x0][0x3b0] ;  /* 0x00007600ff0977ac */ /* 0x000ee20008000800 */
[----:B------:R-:W-:Y:S01]  /*0820*/  ISETP.GE.AND P6, PT, R114, RZ, PT ;  /* 0x000000ff7200720c */ /* 0x000fe20003fc6270 */
[C---:B------:R-:W-:Y:S01]  /*0830*/  VIADD R14, R18.reuse, 0x70 ;  /* 0x00000070120e7836 */ /* 0x040fe20000000000 */
[----:B------:R-:W-:Y:S01]  /*0840*/  R2UR UR8, R11 ;  /* 0x000000000b0872ca */ /* 0x000fe200000e0000 */
[C---:B------:R-:W-:Y:S01]  /*0850*/  VIADD R25, R18.reuse, 0x30 ;  /* 0x0000003012197836 */ /* 0x040fe20000000000 */
[----:B------:R-:W4:Y:S01]  /*0860*/  LDCU.128 UR16, c[0x0][0x380] ;  /* 0x00007000ff1077ac */ /* 0x000f220008000c00 */
[----:B0-----:R-:W0:Y:S01]  /*0870*/  MUFU.RCP R6, R6 ;  /* 0x0000000600067308 */ /* 0x001e220000001000 */
[----:B------:R-:W-:Y:S01]  /*0880*/  VIADD R20, R18, 0x50 ;  /* 0x0000005012147836 */ /* 0x000fe20000000000 */
[----:B------:R-:W-:Y:S01]  /*0890*/  ISETP.GE.AND P5, PT, R14, RZ, PT ;  /* 0x000000ff0e00720c */ /* 0x000fe20003fa6270 */
[----:B------:R-:W5:Y:S01]  /*08a0*/  LDCU UR12, c[0x0][0x3ac] ;  /* 0x00007580ff0c77ac */ /* 0x000f620008000800 */
[----:B------:R-:W-:-:S02]  /*08b0*/  LOP3.LUT R97, R123, 0x1f, RZ, 0xc0, !PT ;  /* 0x0000001f7b617812 */ /* 0x000fc400078ec0ff */
[----:B------:R-:W-:Y:S02]  /*08c0*/  CS2R R54, SRZ ;  /* 0x0000000000367805 */ /* 0x000fe4000001ff00 */
[----:B------:R-:W-:Y:S01]  /*08d0*/  IABS R11, R20 ;  /* 0x00000014000b7213 */ /* 0x000fe20000000000 */
[----:B------:R-:W-:Y:S01]  /*08e0*/  USHF.R.S32.HI UR6, URZ, 0x1f, UR4 ;  /* 0x0000001fff067899 */ /* 0x000fe20008011404 */
[----:B--2---:R-:W2:Y:S01]  /*08f0*/  MUFU.RCP R4, R4 ;  /* 0x0000000400047308 */ /* 0x004ea20000001000 */
[----:B------:R-:W-:Y:S02]  /*0900*/  ISETP.GE.AND P0, PT, R20, RZ, PT ;  /* 0x000000ff1400720c */ /* 0x000fe40003f06270 */
[----:B------:R-:W-:Y:S02]  /*0910*/  CS2R R48, SRZ ;  /* 0x0000000000307805 */ /* 0x000fe4000001ff00 */
[----:B------:R-:W-:Y:S01]  /*0920*/  SHF.R.U32.HI R66, RZ, 0x4, R16 ;  /* 0x00000004ff427819 */ /* 0x000fe20000011610 */
[----:B------:R-:W-:Y:S01]  /*0930*/  ULEA.HI UR6, UR6, UR4, URZ, 0x5 ;  /* 0x0000000406067291 */ /* 0x000fe2000f8f28ff */
[----:B------:R-:W-:-:S02]  /*0940*/  CS2R R50, SRZ ;  /* 0x0000000000327805 */ /* 0x000fc4000001ff00 */
[----:B------:R-:W-:Y:S02]  /*0950*/  CS2R R44, SRZ ;  /* 0x00000000002c7805 */ /* 0x000fe4000001ff00 */
[----:B------:R-:W-:Y:S02]  /*0960*/  LOP3.LUT R66, R66, 0x1ff, R123, 0x78, !PT ;  /* 0x000001ff42427812 */ /* 0x000fe400078e787b */
[----:B------:R-:W-:Y:S01]  /*0970*/  CS2R R46, SRZ ;  /* 0x00000000002e7805 */ /* 0x000fe2000001ff00 */
[----:B0-----:R-:W-:Y:S01]  /*0980*/  VIADD R5, R6, 0xffffffe ;  /* 0x0ffffffe06057836 */ /* 0x001fe20000000000 */
[----:B------:R-:W-:Y:S02]  /*0990*/  CS2R R40, SRZ ;  /* 0x0000000000287805 */ /* 0x000fe4000001ff00 */
[----:B------:R-:W-:Y:S02]  /*09a0*/  CS2R R42, SRZ ;  /* 0x00000000002a7805 */ /* 0x000fe4000001ff00 */
[----:B------:R-:W-:Y:S01]  /*09b0*/  CS2R R36, SRZ ;  /* 0x0000000000247805 */ /* 0x000fe2000001ff00 */
[----:B-----5:R-:W-:Y:S01]  /*09c0*/  IMAD R95, R97, UR12, RZ ;  /* 0x0000000c615f7c24 */ /* 0x020fe2000f8e02ff */
[----:B------:R-:W-:Y:S01]  /*09d0*/  USHF.L.U32 UR4, UR12, 0x5, URZ ;  /* 0x000000050c047899 */ /* 0x000fe200080006ff */
[----:B------:R-:W0:Y:S01]  /*09e0*/  F2I.FTZ.U32.TRUNC.NTZ R5, R5 ;  /* 0x0000000500057305 */ /* 0x000e22000021f000 */
[----:B------:R-:W-:Y:S01]  /*09f0*/  CS2R R38, SRZ ;  /* 0x0000000000267805 */ /* 0x000fe2000001ff00 */
[----:B--2---:R-:W-:Y:S01]  /*0a00*/  VIADD R2, R4, 0xffffffe ;  /* 0x0ffffffe04027836 */ /* 0x004fe20000000000 */
[----:B------:R-:W-:Y:S01]  /*0a10*/  CS2R R32, SRZ ;  /* 0x0000000000207805 */ /* 0x000fe2000001ff00 */
[----:B------:R-:W-:Y:S01]  /*0a20*/  IMAD.MOV.U32 R4, RZ, RZ, RZ ;  /* 0x000000ffff047224 */ /* 0x000fe200078e00ff */
[----:B------:R-:W-:-:S02]  /*0a30*/  CS2R R34, SRZ ;  /* 0x0000000000227805 */ /* 0x000fc4000001ff00 */
[----:B------:R-:W-:Y:S02]  /*0a40*/  CS2R R28, SRZ ;  /* 0x00000000001c7805 */ /* 0x000fe4000001ff00 */
[----:B------:R-:W-:Y:S01]  /*0a50*/  CS2R R30, SRZ ;  /* 0x00000000001e7805 */ /* 0x000fe2000001ff00 */
[----:B------:R2:W5:Y:S01]  /*0a60*/  F2I.FTZ.U32.TRUNC.NTZ R3, R2 ;  /* 0x0000000200037305 */ /* 0x000562000021f000 */
[----:B------:R-:W-:Y:S01]  /*0a70*/  SHF.R.S32.HI R110, RZ, 0x1f, R95 ;  /* 0x0000001fff6e7819 */ /* 0x000fe2000001145f */
[----:B------:R-:W-:Y:S02]  /*0a80*/  USHF.R.S32.HI UR6, URZ, 0x5, UR6 ;  /* 0x00000005ff067899 */ /* 0x000fe40008011406 */
[----:B------:R-:W-:Y:S01]  /*0a90*/  USHF.R.S32.HI UR12, URZ, 0x1f, UR4 ;  /* 0x0000001fff0c7899 */ /* 0x000fe20008011404 */
[----:B0-----:R-:W-:Y:S02]  /*0aa0*/  IMAD.MOV R10, RZ, RZ, -R5 ;  /* 0x000000ffff0a7224 */ /* 0x001fe400078e0a05 */
[----:B--2---:R-:W-:-:S02]  /*0ab0*/  IMAD R2, R17, 0x220, RZ ;  /* 0x0000022011027824 */ /* 0x004fc400078e02ff */
[----:B------:R-:W-:-:S04]  /*0ac0*/  IMAD R7, R10, R15, RZ ;  /* 0x0000000f0a077224 */ /* 0x000fc800078e02ff */
[----:B------:R-:W-:Y:S01]  /*0ad0*/  IMAD.HI.U32 R6, R5, R7, R4 ;  /* 0x0000000705067227 */ /* 0x000fe200078e0004 */
[----:B------:R-:W-:Y:S02]  /*0ae0*/  SHF.R.U32.HI R4, RZ, 0x2, R123 ;  /* 0x00000002ff047819 */ /* 0x000fe4000001167b */
[----:B------:R-:W-:Y:S01]  /*0af0*/  SHF.R.U32.HI R7, RZ, 0x3, R16 ;  /* 0x00000003ff077819 */ /* 0x000fe20000011610 */
[----:B-----5:R-:W-:Y:S01]  /*0b00*/  IMAD.MOV R10, RZ, RZ, -R3 ;  /* 0x000000ffff0a7224 */ /* 0x020fe200078e0a03 */
[----:B------:R-:W-:Y:S01]  /*0b10*/  SGXT.U32 R4, R4, 0x3 ;  /* 0x000000030404781a */ /* 0x000fe20000000000 */
[----:B------:R-:W-:Y:S01]  /*0b20*/  IMAD.HI.U32 R6, R6, R12, RZ ;  /* 0x0000000c06067227 */ /* 0x000fe200078e00ff */
[----:B------:R-:W-:Y:S02]  /*0b30*/  SHF.R.U32.HI R5, RZ, 0x5, R123 ;  /* 0x00000005ff057819 */ /* 0x000fe4000001167b */
[----:B------:R-:W-:Y:S01]  /*0b40*/  LOP3.LUT R4, R2, R4, R7, 0x1e, !PT ;  /* 0x0000000402047212 */ /* 0x000fe200078e1e07 */
[----:B------:R-:W-:Y:S01]  /*0b50*/  IMAD.MOV R7, RZ, RZ, -R6 ;  /* 0x000000ffff077224 */ /* 0x000fe200078e0a06 */
[----:B------:R-:W-:Y:S01]  /*0b60*/  SGXT.U32 R5, R5, 0x4 ;  /* 0x000000040505781a */ /* 0x000fe20000000000 */
[----:B------:R-:W-:Y:S01]  /*0b70*/  IMAD.MOV.U32 R2, RZ, RZ, RZ ;  /* 0x000000ffff027224 */ /* 0x000fe200078e00ff */
[----:B------:R-:W-:Y:S01]  /*0b80*/  LOP3.LUT R113, R4, 0x110, RZ, 0x3c, !PT ;  /* 0x0000011004717812 */ /* 0x000fe200078e3cff */
[----:B------:R-:W-:Y:S01]  /*0b90*/  IMAD R12, R15, R7, R12 ;  /* 0x000000070f0c7224 */ /* 0x000fe200078e020c */
[----:B------:R-:W-:Y:S01]  /*0ba0*/  LOP3.LUT R21, R0, R5, RZ, 0xfc, !PT ;  /* 0x0000000500157212 */ /* 0x000fe200078efcff */
[----:B------:R-:W-:Y:S01]  /*0bb0*/  IMAD R5, R10, R19, RZ ;  /* 0x000000130a057224 */ /* 0x000fe200078e02ff */
[----:B------:R-:W-:-:S02]  /*0bc0*/  IABS R10, R14 ;  /* 0x0000000e000a7213 */ /* 0x000fc40000000000 */
[----:B------:R-:W-:Y:S01]  /*0bd0*/  ISETP.GT.U32.AND P1, PT, R15, R12, PT ;  /* 0x0000000c0f00720c */ /* 0x000fe20003f24070 */
[----:B------:R-:W-:Y:S01]  /*0be0*/  IMAD.HI.U32 R2, R3, R5, R2 ;  /* 0x0000000503027227 */ /* 0x000fe200078e0002 */
[C---:B------:R-:W-:Y:S02]  /*0bf0*/  LOP3.LUT R23, R21.reuse, 0x60, RZ, 0xfc, !PT ;  /* 0x0000006015177812 */ /* 0x040fe400078efcff */
[C---:B------:R-:W-:Y:S01]  /*0c00*/  LOP3.LUT R24, R21.reuse, 0x40, RZ, 0xfc, !PT ;  /* 0x0000004015187812 */ /* 0x040fe200078efcff */
[----:B------:R-:W-:Y:S01]  /*0c10*/  IMAD.MOV.U32 R6, RZ, RZ, R10 ;  /* 0x000000ffff067224 */ /* 0x000fe200078e000a */
[----:B------:R-:W-:Y:S02]  /*0c20*/  IABS R10, R23 ;  /* 0x00000017000a7213 */ /* 0x000fe40000000000 */
[----:B------:R-:W-:Y:S01]  /*0c30*/  IABS R13, R24 ;  /* 0x00000018000d7213 */ /* 0x000fe20000000000 */
[----:B------:R-:W-:Y:S01]  /*0c40*/  IMAD.HI.U32 R3, R2, R6, RZ ;  /* 0x0000000602037227 */ /* 0x000fe200078e00ff */
[----:B------:R-:W-:-:S02]  /*0c50*/  LOP3.LUT R26, R21, 0x20, RZ, 0xfc, !PT ;  /* 0x00000020151a7812 */ /* 0x000fc400078efcff */
[----:B------:R-:W-:Y:S01]  /*0c60*/  IABS R22, R21 ;  /* 0x0000001500167213 */ /* 0x000fe20000000000 */
[----:B------:R-:W-:Y:S01]  /*0c70*/  @!P1 IMAD.IADD R12, R12, 0x1, -R15 ;  /* 0x000000010c0c9824 */ /* 0x000fe200078e0a0f */
[C---:B------:R-:W-:Y:S01]  /*0c80*/  LOP3.LUT R112, R4.reuse, 0x40, RZ, 0x3c, !PT ;  /* 0x0000004004707812 */ /* 0x040fe200078e3cff */
[----:B------:R-:W-:Y:S01]  /*0c90*/  IMAD.MOV R3, RZ, RZ, -R3 ;  /* 0x000000ffff037224 */ /* 0x000fe200078e0a03 */
[----:B------:R-:W-:Y:S01]  /*0ca0*/  LOP3.LUT R111, R4, 0x150, RZ, 0x3c, !PT ;  /* 0x00000150046f7812 */ /* 0x000fe200078e3cff */
[----:B------:R-:W-:Y:S01]  /*0cb0*/  IMAD.HI.U32 R5, R2, R10, RZ ;  /* 0x0000000a02057227 */ /* 0x000fe200078e00ff */
[----:B------:R-:W-:-:S03]  /*0cc0*/  ISETP.GT.U32.AND P2, PT, R15, R12, PT ;  /* 0x0000000c0f00720c */ /* 0x000fc60003f44070 */
[C---:B------:R-:W-:Y:S02]  /*0cd0*/  IMAD R3, R19.reuse, R3, R6 ;  /* 0x0000000313037224 */ /* 0x040fe400078e0206 */
[----:B------:R-:W-:Y:S02]  /*0ce0*/  IMAD.MOV R5, RZ, RZ, -R5 ;  /* 0x000000ffff057224 */ /* 0x000fe400078e0a05 */
[----:B------:R-:W-:Y:S01]  /*0cf0*/  IMAD.HI.U32 R7, R2, R13, RZ ;  /* 0x0000000d02077227 */ /* 0x000fe200078e00ff */
[----:B------:R-:W-:-:S03]  /*0d00*/  ISETP.GT.U32.AND P1, PT, R19, R3, PT ;  /* 0x000000031300720c */ /* 0x000fc60003f24070 */
[C---:B------:R-:W-:Y:S02]  /*0d10*/  IMAD R5, R19.reuse, R5, R10 ;  /* 0x0000000513057224 */ /* 0x040fe400078e020a */
[----:B------:R-:W-:Y:S01]  /*0d20*/  IMAD.MOV R14, RZ, RZ, -R7 ;  /* 0x000000ffff0e7224 */ /* 0x000fe200078e0a07 */
[----:B------:R-:W-:Y:S01]  /*0d30*/  IABS R7, R25 ;  /* 0x0000001900077213 */ /* 0x000fe20000000000 */
[----:B------:R-:W-:Y:S01]  /*0d40*/  @!P2 IMAD.IADD R12, R12, 0x1, -R15 ;  /* 0x000000010c0ca824 */ /* 0x000fe200078e0a0f */
[C---:B------:R-:W-:Y:S01]  /*0d50*/  ISETP.GT.U32.AND P3, PT, R19.reuse, R5, PT ;  /* 0x000000051300720c */ /* 0x040fe20003f64070 */
[----:B------:R-:W-:Y:S01]  /*0d60*/  IMAD R10, R19, R14, R13 ;  /* 0x0000000e130a7224 */ /* 0x000fe200078e020d */
[----:B------:R-:W-:Y:S01]  /*0d70*/  ISETP.NE.AND P2, PT, R8, RZ, PT ;  /* 0x000000ff0800720c */ /* 0x000fe20003f45270 */
[----:B------:R-:W-:Y:S01]  /*0d80*/  IMAD.MOV.U32 R14, RZ, RZ, R7 ;  /* 0x000000ffff0e7224 */ /* 0x000fe200078e0007 */
[----:B------:R-:W-:Y:S01]  /*0d90*/  IABS R7, R26 ;  /* 0x0000001a00077213 */ /* 0x000fe20000000000 */
[----:B------:R-:W-:-:S04]  /*0da0*/  IMAD.HI.U32 R6, R2, R11, RZ ;  /* 0x0000000b02067227 */ /* 0x000fc800078e00ff */
[----:B------:R-:W-:Y:S02]  /*0db0*/  IMAD.MOV.U32 R15, RZ, RZ, R12 ;  /* 0x000000ffff0f7224 */ /* 0x000fe400078e000c */
[----:B------:R-:W-:Y:S02]  /*0dc0*/  IMAD.MOV R6, RZ, RZ, -R6 ;  /* 0x000000ffff067224 */ /* 0x000fe400078e0a06 */
[----:B------:R-:W-:Y:S02]  /*0dd0*/  VIADD R13, R18, 0x10 ;  /* 0x00000010120d7836 */ /* 0x000fe40000000000 */
[----:B------:R-:W-:Y:S01]  /*0de0*/  @!P6 IMAD.MOV R15, RZ, RZ, -R15 ;  /* 0x000000ffff0fe224 */ /* 0x000fe200078e0a0f */
[----:B------:R-:W-:Y:S01]  /*0df0*/  ISETP.GT.U32.AND P6, PT, R19, R10, PT ;  /* 0x0000000a1300720c */ /* 0x000fe20003fc4070 */
[----:B------:R-:W-:Y:S01]  /*0e00*/  IMAD.MOV.U32 R18, RZ, RZ, R7 ;  /* 0x000000ffff127224 */ /* 0x000fe200078e0007 */
[----:B------:R-:W-:Y:S01]  /*0e10*/  IABS R20, R13 ;  /* 0x0000000d00147213 */ /* 0x000fe20000000000 */
[----:B------:R-:W-:Y:S01]  /*0e20*/  IMAD.HI.U32 R7, R2, R14, RZ ;  /* 0x0000000e02077227 */ /* 0x000fe200078e00ff */
[----:B------:R-:W-:-:S03]  /*0e30*/  @!P2 LOP3.LUT R15, RZ, R8, RZ, 0x33, !PT ;  /* 0x00000008ff0fa212 */ /* 0x000fc600078e33ff */
[----:B------:R-:W-:Y:S02]  /*0e40*/  @!P1 IMAD.IADD R3, R3, 0x1, -R19 ;  /* 0x0000000103039824 */ /* 0x000fe400078e0a13 */
[C---:B------:R-:W-:Y:S02]  /*0e50*/  IMAD R6, R19.reuse, R6, R11 ;  /* 0x0000000613067224 */ /* 0x040fe400078e020b */
[----:B------:R-:W-:Y:S01]  /*0e60*/  IMAD.HI.U32 R11, R2, R18, RZ ;  /* 0x00000012020b7227 */ /* 0x000fe200078e00ff */
[C---:B------:R-:W-:Y:S02]  /*0e70*/  ISETP.GT.U32.AND P1, PT, R19.reuse, R3, PT ;  /* 0x000000031300720c */ /* 0x040fe40003f24070 */
[----:B------:R-:W-:Y:S01]  /*0e80*/  ISETP.GT.U32.AND P4, PT, R19, R6, PT ;  /* 0x000000061300720c */ /* 0x000fe20003f84070 */
[----:B------:R-:W-:Y:S02]  /*0e90*/  IMAD.MOV R7, RZ, RZ, -R7 ;  /* 0x000000ffff077224 */ /* 0x000fe400078e0a07 */
[----:B------:R-:W-:-:S02]  /*0ea0*/  @!P3 IMAD.IADD R5, R5, 0x1, -R19 ;  /* 0x000000010505b824 */ /* 0x000fc400078e0a13 */
[----:B------:R-:W-:Y:S02]  /*0eb0*/  IMAD.MOV R12, RZ, RZ, -R11 ;  /* 0x000000ffff0c7224 */ /* 0x000fe400078e0a0b */
[C---:B------:R-:W-:Y:S01]  /*0ec0*/  IMAD R11, R19.reuse, R7, R14 ;  /* 0x00000007130b7224 */ /* 0x040fe200078e020e */
[----:B------:R-:W-:Y:S01]  /*0ed0*/  ISETP.GT.U32.AND P3, PT, R19, R5, PT ;  /* 0x000000051300720c */ /* 0x000fe20003f64070 */
[----:B------:R-:W-:-:S04]  /*0ee0*/  IMAD.HI.U32 R7, R2, R20, RZ ;  /* 0x0000001402077227 */ /* 0x000fc800078e00ff */
[----:B------:R-:W-:Y:S01]  /*0ef0*/  @!P6 IMAD.IADD R10, R10, 0x1, -R19 ;  /* 0x000000010a0ae824 */ /* 0x000fe200078e0a13 */
[----:B------:R-:W-:Y:S01]  /*0f00*/  ISETP.GT.U32.AND P6, PT, R19, R11, PT ;  /* 0x0000000b1300720c */ /* 0x000fe20003fc4070 */
[----:B------:R-:W-:Y:S02]  /*0f10*/  IMAD.MOV R7, RZ, RZ, -R7 ;  /* 0x000000ffff077224 */ /* 0x000fe400078e0a07 */
[----:B------:R-:W-:Y:S02]  /*0f20*/  IMAD.MOV.U32 R14, RZ, RZ, R22 ;  /* 0x000000ffff0e7224 */ /* 0x000fe400078e0016 */
[----:B------:R-:W-:Y:S01]  /*0f30*/  @!P1 IMAD.IADD R3, R3, 0x1, -R19 ;  /* 0x0000000103039824 */ /* 0x000fe200078e0a13 */
[C---:B------:R-:W-:Y:S01]  /*0f40*/  ISETP.GT.U32.AND P1, PT, R19.reuse, R10, PT ;  /* 0x0000000a1300720c */ /* 0x040fe20003f24070 */
[C---:B------:R-:W-:Y:S02]  /*0f50*/  IMAD R8, R19.reuse, R7, R20 ;  /* 0x0000000713087224 */ /* 0x040fe400078e0214 */
[----:B------:R-:W-:-:S02]  /*0f60*/  IMAD R12, R19, R12, R18 ;  /* 0x0000000c130c7224 */ /* 0x000fc400078e0212 */
[----:B------:R-:W-:-:S04]  /*0f70*/  IMAD.HI.U32 R2, R2, R14, RZ ;  /* 0x0000000e02027227 */ /* 0x000fc800078e00ff */
[----:B------:R-:W-:Y:S01]  /*0f80*/  @!P3 IMAD.IADD R5, R5, 0x1, -R19 ;  /* 0x000000010505b824 */ /* 0x000fe200078e0a13 */
[C---:B------:R-:W-:Y:S01]  /*0f90*/  ISETP.GT.U32.AND P3, PT, R19.reuse, R8, PT ;  /* 0x000000081300720c */ /* 0x040fe20003f64070 */
[----:B------:R-:W-:Y:S01]  /*0fa0*/  @!P5 IMAD.MOV R3, RZ, RZ, -R3 ;  /* 0x000000ffff03d224 */ /* 0x000fe200078e0a03 */
[----:B------:R-:W-:Y:S01]  /*0fb0*/  ISETP.GT.U32.AND P5, PT, R19, R12, PT ;  /* 0x0000000c1300720c */ /* 0x000fe20003fa4070 */
[----:B------:R-:W-:Y:S02]  /*0fc0*/  IMAD.MOV R2, RZ, RZ, -R2 ;  /* 0x000000ffff027224 */ /* 0x000fe400078e0a02 */
[----:B------:R-:W-:Y:S01]  /*0fd0*/  @!P6 IMAD.IADD R11, R11, 0x1, -R19 ;  /* 0x000000010b0be824 */ /* 0x000fe200078e0a13 */
[----:B------:R-:W-:Y:S01]  /*0fe0*/  ISETP.GE.AND P6, PT, R23, RZ, PT ;  /* 0x000000ff1700720c */ /* 0x000fe20003fc6270 */
[----:B------:R-:W-:Y:S01]  /*0ff0*/  IMAD R14, R19, R2, R14 ;  /* 0x00000002130e7224 */ /* 0x000fe200078e020e */
[----:B------:R-:W-:Y:S01]  /*1000*/  SHF.R.S32.HI R2, RZ, 0x2, R123 ;  /* 0x00000002ff027819 */ /* 0x000fe2000001147b */
[----:B------:R-:W-:-:S02]  /*1010*/  @!P1 IMAD.IADD R10, R10, 0x1, -R19 ;  /* 0x000000010a0a9824 */ /* 0x000fc400078e0a13 */
[----:B------:R-:W-:Y:S01]  /*1020*/  IMAD.MOV.U32 R7, RZ, RZ, R5 ;  /* 0x000000ffff077224 */ /* 0x000fe200078e0005 */
[----:B------:R-:W-:Y:S01]  /*1030*/  ISETP.GT.U32.AND P1, PT, R19, R14, PT ;  /* 0x0000000e1300720c */ /* 0x000fe20003f24070 */
[--C-:B------:R-:W-:Y:S01]  /*1040*/  @!P3 IMAD.IADD R8, R8, 0x1, -R19.reuse ;  /* 0x000000010808b824 */ /* 0x100fe200078e0a13 */
[----:B------:R-:W-:Y:S01]  /*1050*/  SGXT R2, R2, 0x1 ;  /* 0x000000010202781a */ /* 0x000fe20000000200 */
[--C-:B------:R-:W-:Y:S01]  /*1060*/  @!P4 IMAD.IADD R6, R6, 0x1, -R19.reuse ;  /* 0x000000010606c824 */ /* 0x100fe200078e0a13 */
[----:B------:R-:W-:Y:S01]  /*1070*/  ISETP.GE.AND P4, PT, R25, RZ, PT ;  /* 0x000000ff1900720c */ /* 0x000fe20003f86270 */
[----:B------:R-:W-:Y:S01]  /*1080*/  @!P5 IMAD.IADD R12, R12, 0x1, -R19 ;  /* 0x000000010c0cd824 */ /* 0x000fe200078e0a13 */
[C---:B------:R-:W-:Y:S01]  /*1090*/  ISETP.GT.U32.AND P5, PT, R19.reuse, R11, PT ;  /* 0x0000000b1300720c */ /* 0x040fe20003fa4070 */
[----:B------:R-:W-:Y:S01]  /*10a0*/  @!P6 IMAD.MOV R7, RZ, RZ, -R7 ;  /* 0x000000ffff07e224 */ /* 0x000fe200078e0a07 */
[----:B------:R-:W-:Y:S01]  /*10b0*/  ISETP.GT.U32.AND P6, PT, R19, R8, PT ;  /* 0x000000081300720c */ /* 0x000fe20003fc4070 */
[----:B-1----:R-:W-:Y:S01]  /*10c0*/  IMAD R56, R15, UR13, RZ ;  /* 0x0000000d0f387c24 */ /* 0x002fe2000f8e02ff */
[C---:B------:R-:W-:Y:S01]  /*10d0*/  ISETP.GT.U32.AND P2, PT, R19.reuse, R6, PT ;  /* 0x000000061300720c */ /* 0x040fe20003f44070 */
[----:B------:R-:W0:Y:S01]  /*10e0*/  LDCU UR13, c[0x0][0x3a8] ;  /* 0x00007500ff0d77ac */ /* 0x000e220008000800 */
[----:B------:R-:W-:Y:S01]  /*10f0*/  ISETP.GT.U32.AND P3, PT, R19, R12, PT ;  /* 0x0000000c1300720c */ /* 0x000fe20003f64070 */
[----:B------:R-:W-:Y:S01]  /*1100*/  @!P1 IMAD.IADD R14, R14, 0x1, -R19 ;  /* 0x000000010e0e9824 */ /* 0x000fe200078e0a13 */
[----:B------:R-:W-:-:S02]  /*1110*/  LOP3.LUT R18, R2, 0x90, RZ, 0xc0, !PT ;  /* 0x0000009002127812 */ /* 0x000fc400078ec0ff */
[----:B------:R-:W-:Y:S02]  /*1120*/  LOP3.LUT R2, R116, 0x300, RZ, 0xc0, !PT ;  /* 0x0000030074027812 */ /* 0x000fe400078ec0ff */
[----:B------:R-:W-:Y:S01]  /*1130*/  LOP3.LUT R5, R18, 0x10, R117, 0x78, !PT ;  /* 0x0000001012057812 */ /* 0x000fe200078e7875 */
[--C-:B------:R-:W-:Y:S01]  /*1140*/  @!P5 IMAD.IADD R11, R11, 0x1, -R19.reuse ;  /* 0x000000010b0bd824 */ /* 0x100fe200078e0a13 */
[----:B------:R-:W-:Y:S01]  /*1150*/  ISETP.GT.U32.AND P1, PT, R19, R14, PT ;  /* 0x0000000e1300720c */ /* 0x000fe20003f24070 */
[--C-:B------:R-:W-:Y:S01]  /*1160*/  @!P6 IMAD.IADD R8, R8, 0x1, -R19.reuse ;  /* 0x000000010808e824 */ /* 0x100fe200078e0a13 */
[----:B------:R-:W-:Y:S01]  /*1170*/  IADD3 R5, PT, PT, R5, UR5, R2 ;  /* 0x0000000505057c10 */ /* 0x000fe2000fffe002 */
[--C-:B------:R-:W-:Y:S01]  /*1180*/  @!P2 IMAD.IADD R6, R6, 0x1, -R19.reuse ;  /* 0x000000010606a824 */ /* 0x100fe200078e0a13 */
[----:B------:R-:W-:Y:S01]  /*1190*/  LOP3.LUT R2, R115, 0x400, RZ, 0xc0, !PT ;  /* 0x0000040073027812 */ /* 0x000fe200078ec0ff */
[----:B------:R-:W-:Y:S01]  /*11a0*/  @!P3 IMAD.IADD R12, R12, 0x1, -R19 ;  /* 0x000000010c0cb824 */ /* 0x000fe200078e0a13 */
[----:B------:R-:W-:Y:S01]  /*11b0*/  ISETP.GE.AND P6, PT, R26, RZ, PT ;  /* 0x000000ff1a00720c */ /* 0x000fe20003fc6270 */
[----:B------:R-:W-:Y:S01]  /*11c0*/  @!P0 IMAD.MOV R6, RZ, RZ, -R6 ;  /* 0x000000ffff068224 */ /* 0x000fe200078e0a06 */
[----:B------:R-:W-:Y:S01]  /*11d0*/  ISETP.GE.AND P2, PT, R13, RZ, PT ;  /* 0x000000ff0d00720c */ /* 0x000fe20003f46270 */
[----:B------:R-:W-:Y:S01]  /*11e0*/  IMAD.IADD R2, R2, 0x1, R5 ;  /* 0x0000000102027824 */ /* 0x000fe200078e0205 */
[----:B------:R-:W-:Y:S01]  /*11f0*/  ISETP.GE.AND P3, PT, R24, RZ, PT ;  /* 0x000000ff1800720c */ /* 0x000fe20003f66270 */
[----:B------:R-:W-:Y:S01]  /*1200*/  @!P4 IMAD.MOV R11, RZ, RZ, -R11 ;  /* 0x000000ffff0bc224 */ /* 0x000fe200078e0a0b */
[----:B------:R-:W-:Y:S01]  /*1210*/  ISETP.GE.AND P5, PT, R21, RZ, PT ;  /* 0x000000ff1500720c */ /* 0x000fe20003fa6270 */
[----:B------:R-:W-:Y:S01]  /*1220*/  IMAD R5, R17, 0x20, R2 ;  /* 0x0000002011057824 */ /* 0x000fe200078e0202 */
[----:B------:R-:W-:Y:S01]  /*1230*/  LOP3.LUT R2, RZ, R9, RZ, 0x33, !PT ;  /* 0x00000009ff027212 */ /* 0x000fe200078e33ff */
[----:B------:R-:W-:Y:S01]  /*1240*/  @!P1 IMAD.IADD R14, R14, 0x1, -R19 ;  /* 0x000000010e0e9824 */ /* 0x000fe200078e0a13 */
[----:B------:R-:W-:-:S02]  /*1250*/  ISETP.NE.AND P1, PT, R9, RZ, PT ;  /* 0x000000ff0900720c */ /* 0x000fc40003f25270 */
[----:B------:R-:W-:Y:S02]  /*1260*/  CS2R R24, SRZ ;  /* 0x0000000000187805 */ /* 0x000fe4000001ff00 */
[----:B------:R-:W-:Y:S01]  /*1270*/  SHF.R.S32.HI R17, RZ, 0x7, R123 ;  /* 0x00000007ff117819 */ /* 0x000fe2000001147b */
[----:B------:R-:W-:Y:S01]  /*1280*/  @!P6 IMAD.MOV R12, RZ, RZ, -R12 ;  /* 0x000000ffff0ce224 */ /* 0x000fe200078e0a0c */
[C---:B------:R-:W-:Y:S01]  /*1290*/  SEL R3, R2.reuse, R3, !P1 ;  /* 0x0000000302037207 */ /* 0x040fe20004800000 */
[----:B------:R-:W-:Y:S01]  /*12a0*/  @!P2 IMAD.MOV R8, RZ, RZ, -R8 ;  /* 0x000000ffff08a224 */ /* 0x000fe200078e0a08 */
[C---:B------:R-:W-:Y:S01]  /*12b0*/  SEL R7, R2.reuse, R7, !P1 ;  /* 0x0000000702077207 */ /* 0x040fe20004800000 */
[----:B------:R-:W-:Y:S01]  /*12c0*/  @!P3 IMAD.MOV R10, RZ, RZ, -R10 ;  /* 0x000000ffff0ab224 */ /* 0x000fe200078e0a0a */
[C---:B------:R-:W-:Y:S01]  /*12d0*/  SEL R12, R2.reuse, R12, !P1 ;  /* 0x0000000c020c7207 */ /* 0x040fe20004800000 */
[----:B------:R-:W-:Y:S01]  /*12e0*/  @!P5 IMAD.MOV R14, RZ, RZ, -R14 ;  /* 0x000000ffff0ed224 */ /* 0x000fe200078e0a0e */
[C---:B------:R-:W-:Y:S01]  /*12f0*/  SEL R6, R2.reuse, R6, !P1 ;  /* 0x0000000602067207 */ /* 0x040fe20004800000 */
[----:B---3--:R-:W-:Y:S01]  /*1300*/  IMAD R3, R3, UR9, RZ ;  /* 0x0000000903037c24 */ /* 0x008fe2000f8e02ff */
[C---:B------:R-:W-:Y:S01]  /*1310*/  SEL R10, R2.reuse, R10, !P1 ;  /* 0x0000000a020a7207 */ /* 0x040fe20004800000 */
[----:B------:R-:W-:Y:S01]  /*1320*/  IMAD R7, R7, UR9, RZ ;  /* 0x0000000907077c24 */ /* 0x000fe2000f8e02ff */
[----:B------:R-:W-:Y:S01]  /*1330*/  SEL R11, R2, R11, !P1 ;  /* 0x0000000b020b7207 */ /* 0x000fe20004800000 */
[----:B------:R-:W-:Y:S01]  /*1340*/  IMAD R20, R12, UR9, RZ ;  /* 0x000000090c147c24 */ /* 0x000fe2000f8e02ff */
[----:B------:R-:W-:Y:S01]  /*1350*/  SEL R8, R2, R8, !P1 ;  /* 0x0000000802087207 */ /* 0x000fe20004800000 */
[----:B------:R-:W-:Y:S01]  /*1360*/  IMAD R18, R10, UR9, RZ ;  /* 0x000000090a127c24 */ /* 0x000fe2000f8e02ff */
[----:B------:R-:W-:Y:S01]  /*1370*/  SEL R2, R2, R14, !P1 ;  /* 0x0000000e02027207 */ /* 0x000fe20004800000 */
[----:B------:R-:W-:Y:S01]  /*1380*/  IMAD R15, R6, UR9, RZ ;  /* 0x00000009060f7c24 */ /* 0x000fe2000f8e02ff */
[----:B------:R-:W-:Y:S01]  /*1390*/  SHF.R.S32.HI R12, RZ, 0x1f, R3 ;  /* 0x0000001fff0c7819 */ /* 0x000fe20000011403 */
[----:B------:R-:W-:Y:S01]  /*13a0*/  IMAD R19, R11, UR9, RZ ;  /* 0x000000090b137c24 */ /* 0x000fe2000f8e02ff */
[----:B----4-:R-:W-:Y:S01]  /*13b0*/  IADD3 R3, P0, PT, R3, UR18, RZ ;  /* 0x0000001203037c10 */ /* 0x010fe2000ff1e0ff */
[----:B------:R-:W-:Y:S01]  /*13c0*/  IMAD R21, R8, UR9, RZ ;  /* 0x0000000908157c24 */ /* 0x000fe2000f8e02ff */
[----:B------:R-:W-:Y:S01]  /*13d0*/  SGXT R17, R17, 0x1 ;  /* 0x000000011111781a */ /* 0x000fe20000000200 */
[----:B------:R-:W-:Y:S01]  /*13e0*/  IMAD R22, R2, UR9, RZ ;  /* 0x0000000902167c24 */ /* 0x000fe2000f8e02ff */
[----:B------:R-:W-:-:S02]  /*13f0*/  SHF.R.S32.HI R14, RZ, 0x1f, R7 ;  /* 0x0000001fff0e7819 */ /* 0x000fc40000011407 */
[----:B------:R-:W-:Y:S02]  /*1400*/  CS2R R26, SRZ ;  /* 0x00000000001a7805 */ /* 0x000fe4000001ff00 */
[----:B------:R-:W-:Y:S01]  /*1410*/  IADD3 R6, P6, PT, R7, UR18, RZ ;  /* 0x0000001207067c10 */ /* 0x000fe2000ffde0ff */
[----:B0-----:R-:W-:Y:S01]  /*1420*/  IMAD R68, R68, UR13, RZ ;  /* 0x0000000d44447c24 */ /* 0x001fe2000f8e02ff */
[----:B------:R-:W-:Y:S01]  /*1430*/  IADD3 R8, P4, PT, R18, UR18, RZ ;  /* 0x0000001212087c10 */ /* 0x000fe2000ff9e0ff */
[----:B------:R-:W-:Y:S01]  /*1440*/  IMAD R69, R69, UR13, RZ ;  /* 0x0000000d45457c24 */ /* 0x000fe2000f8e02ff */
[----:B------:R-:W-:Y:S01]  /*1450*/  IADD3.X R12, PT, PT, R12, UR19, RZ, P0, !PT ;  /* 0x000000130c0c7c10 */ /* 0x000fe200087fe4ff */
[----:B------:R-:W-:Y:S01]  /*1460*/  IMAD R70, R70, UR13, RZ ;  /* 0x0000000d46467c24 */ /* 0x000fe2000f8e02ff */
[----:B------:R-:W-:Y:S01]  /*1470*/  IADD3 R7, P5, PT, R15, UR18, RZ ;  /* 0x000000120f077c10 */ /* 0x000fe2000ffbe0ff */
        /* <DEDUP_REMOVED lines=9> */
[----:B------:R-:W-:Y:S01]  /*1510*/  IADD3.X R14, PT, PT, R14, UR19, RZ, P6, !PT ;  /* 0x000000130e0e7c10 */ /* 0x000fe2000b7fe4ff */
[----:B------:R-:W-:Y:S01]  /*1520*/  USHF.L.U32 UR9, UR13, 0x5, URZ ;  /* 0x000000050d097899 */ /* 0x000fe200080006ff */
[----:B------:R-:W-:-:S02]  /*1530*/  SHF.R.S32.HI R18, RZ, 0x1f, R18 ;  /* 0x0000001fff127819 */ /* 0x000fc40000011412 */
[----:B------:R-:W-:Y:S02]  /*1540*/  LOP3.LUT R16, R17, 0x90, RZ, 0xc0, !PT ;  /* 0x0000009011107812 */ /* 0x000fe400078ec0ff */
[----:B------:R-:W-:Y:S02]  /*1550*/  IADD3 R2, P6, PT, R56, UR16, RZ ;  /* 0x0000001038027c10 */ /* 0x000fe4000ffde0ff */
[----:B------:R-:W-:Y:S02]  /*1560*/  SHF.R.S32.HI R15, RZ, 0x1f, R15 ;  /* 0x0000001fff0f7819 */ /* 0x000fe4000001140f */
[----:B------:R-:W-:Y:S02]  /*1570*/  SHF.R.S32.HI R19, RZ, 0x1f, R19 ;  /* 0x0000001fff137819 */ /* 0x000fe40000011413 */
[----:B------:R-:W-:Y:S02]  /*1580*/  SHF.R.S32.HI R20, RZ, 0x1f, R20 ;  /* 0x0000001fff147819 */ /* 0x000fe40000011414 */
[----:B------:R-:W-:-:S02]  /*1590*/  SHF.R.S32.HI R21, RZ, 0x1f, R21 ;  /* 0x0000001fff157819 */ /* 0x000fc40000011415 */
[----:B------:R-:W-:Y:S02]  /*15a0*/  SHF.R.S32.HI R22, RZ, 0x1f, R22 ;  /* 0x0000001fff167819 */ /* 0x000fe40000011416 */
[----:B------:R-:W-:Y:S02]  /*15b0*/  IADD3.X R57, PT, PT, R18, UR19, RZ, P4, !PT ;  /* 0x0000001312397c10 */ /* 0x000fe4000a7fe4ff */
[----:B------:R-:W-:Y:S02]  /*15c0*/  LOP3.LUT R67, R16, 0x17f, R123, 0x78, !PT ;  /* 0x0000017f10437812 */ /* 0x000fe400078e787b */
[----:B------:R-:W-:Y:S02]  /*15d0*/  IADD3.X R15, PT, PT, R15, UR19, RZ, P5, !PT ;  /* 0x000000130f0f7c10 */ /* 0x000fe4000affe4ff */
[----:B------:R-:W-:Y:S02]  /*15e0*/  IADD3.X R58, PT, PT, R19, UR19, RZ, P3, !PT ;  /* 0x00000013133a7c10 */ /* 0x000fe40009ffe4ff */
[----:B------:R-:W-:-:S02]  /*15f0*/  IADD3.X R59, PT, PT, R20, UR19, RZ, P2, !PT ;  /* 0x00000013143b7c10 */ /* 0x000fc400097fe4ff */
[----:B------:R-:W-:Y:S02]  /*1600*/  IADD3.X R64, PT, PT, R21, UR19, RZ, P1, !PT ;  /* 0x0000001315407c10 */ /* 0x000fe40008ffe4ff */
[----:B------:R-:W-:Y:S02]  /*1610*/  IADD3.X R65, PT, PT, R22, UR19, RZ, P0, !PT ;  /* 0x0000001316417c10 */ /* 0x000fe400087fe4ff */
[----:B------:R-:W-:Y:S02]  /*1620*/  LEA.HI.X.SX32 R56, R56, UR17, 0x1, P6 ;  /* 0x0000001138387c11 */ /* 0x000fe4000b0f0eff */
[----:B------:R-:W-:Y:S02]  /*1630*/  SHF.R.U32.HI R123, RZ, 0x2, R123 ;  /* 0x00000002ff7b7819 */ /* 0x000fe4000001167b */
[C---:B------:R-:W-:Y:S02]  /*1640*/  LOP3.LUT R18, R66.reuse, 0x20, RZ, 0x3c, !PT ;  /* 0x0000002042127812 */ /* 0x040fe400078e3cff */
[----:B------:R-:W-:-:S02]  /*1650*/  LOP3.LUT R17, R66, 0x40, RZ, 0x3c, !PT ;  /* 0x0000004042117812 */ /* 0x000fc400078e3cff */
[----:B------:R-:W-:-:S07]  /*1660*/  LOP3.LUT R16, R66, 0x60, RZ, 0x3c, !PT ;  /* 0x0000006042107812 */ /* 0x000fce00078e3cff */
.L_x_2:
[C---:B------:R-:W-:Y:S02]  /*1670*/  ISETP.GE.AND P2, PT, R96.reuse, UR7, PT ;  /* 0x0000000760007c0c */ /* 0x040fe4000bf46270 */
[----:B------:R-:W-:Y:S02]  /*1680*/  LOP3.LUT R16, R96, 0x4, RZ, 0xfc, !PT ;  /* 0x0000000460107812 */ /* 0x000fe400078efcff */
[----:B------:R-:W-:Y:S02]  /*1690*/  IADD3 R18, P0, PT, R122, R2, RZ ;  /* 0x000000027a127210 */ /* 0x000fe40007f1e0ff */
[----:B------:R-:W-:Y:S02]  /*16a0*/  ISETP.GE.AND P1, PT, R16, UR7, PT ;  /* 0x0000000710007c0c */ /* 0x000fe4000bf26270 */
[----:B------:R-:W-:Y:S02]  /*16b0*/  LOP3.LUT R16, R96, 0x8, RZ, 0xfc, !PT ;  /* 0x0000000860107812 */ /* 0x000fe400078efcff */
[----:B------:R-:W-:-:S02]  /*16c0*/  PRMT R23, RZ, 0x7610, R23 ;  /* 0x00007610ff177816 */ /* 0x000fc40000000017 */
[----:B------:R-:W-:Y:S02]  /*16d0*/  LEA.HI.X.SX32 R19, R122, R56, 0x1, P0 ;  /* 0x000000387a137211 */ /* 0x000fe400000f0eff */
[----:B------:R-:W-:Y:S02]  /*16e0*/  LOP3.LUT R17, R96, 0xc, RZ, 0xfc, !PT ;  /* 0x0000000c60117812 */ /* 0x000fe400078efcff */
[----:B------:R-:W-:Y:S01]  /*16f0*/  ISETP.GE.AND P3, PT, R16, UR7, PT ;  /* 0x0000000710007c0c */ /* 0x000fe2000bf66270 */
[----:B------:R0:W2:Y:S01]  /*1700*/  @!P2 LDG.E.U8 R23, desc[UR10][R18.64] ;  /* 0x0000000a1217a981 */ /* 0x0000a2000c1e1100 */
[----:B------:R-:W-:Y:S02]  /*1710*/  IADD3 R16, P5, PT, R70, R2, RZ ;  /* 0x0000000246107210 */ /* 0x000fe40007fbe0ff */
[----:B------:R-:W-:Y:S02]  /*1720*/  ISETP.GE.AND P0, PT, R17, UR7, PT ;  /* 0x0000000711007c0c */ /* 0x000fe4000bf06270 */
[----:B------:R-:W-:-:S02]  /*1730*/  PRMT R60, RZ, 0x7610, R60 ;  /* 0x00007610ff3c7816 */ /* 0x000fc4000000003c */
[----:B------:R-:W-:Y:S02]  /*1740*/  LEA.HI.X.SX32 R17, R70, R56, 0x1, P5 ;  /* 0x0000003846117211 */ /* 0x000fe400028f0eff */
[C---:B0-----:R-:W-:Y:S02]  /*1750*/  IADD3 R18, P4, PT, R69.reuse, R2, RZ ;  /* 0x0000000245127210 */ /* 0x041fe40007f9e0ff */
[----:B------:R-:W-:Y:S01]  /*1760*/  PRMT R61, RZ, 0x7610, R61 ;  /* 0x00007610ff3d7816 */ /* 0x000fe2000000003d */
[----:B------:R0:W3:Y:S01]  /*1770*/  @!P1 LDG.E.U8 R60, desc[UR10][R16.64] ;  /* 0x0000000a103c9981 */ /* 0x0000e2000c1e1100 */
[----:B------:R-:W-:Y:S02]  /*1780*/  LEA.HI.X.SX32 R19, R69, R56, 0x1, P4 ;  /* 0x0000003845137211 */ /* 0x000fe400020f0eff */
[----:B------:R-:W-:Y:S02]  /*1790*/  ISETP.GE.AND P2, PT, R101, UR7, PT ;  /* 0x0000000765007c0c */ /* 0x000fe4000bf46270 */
[----:B------:R-:W-:Y:S01]  /*17a0*/  ISETP.GE.AND P1, PT, R100, UR7, PT ;  /* 0x0000000764007c0c */ /* 0x000fe2000bf26270 */
[----:B------:R1:W4:Y:S01]  /*17b0*/  @!P3 LDG.E.U8 R61, desc[UR10][R18.64] ;  /* 0x0000000a123db981 */ /* 0x000322000c1e1100 */
[----:B------:R-:W-:-:S02]  /*17c0*/  PRMT R63, RZ, 0x7610, R63 ;  /* 0x00007610ff3f7816 */ /* 0x000fc4000000003f */
[CC--:B0-----:R-:W-:Y:S02]  /*17d0*/  IADD3 R16, P5, PT, R118.reuse, R2.reuse, RZ ;  /* 0x0000000276107210 */ /* 0x0c1fe40007fbe0ff */
[----:B------:R-:W-:Y:S02]  /*17e0*/  PRMT R71, RZ, 0x7610, R71 ;  /* 0x00007610ff477816 */ /* 0x000fe40000000047 */
[C---:B-1----:R-:W-:Y:S02]  /*17f0*/  IADD3 R18, P4, PT, R119.reuse, R2, RZ ;  /* 0x0000000277127210 */ /* 0x042fe40007f9e0ff */
[-C--:B------:R-:W-:Y:S02]  /*1800*/  LEA.HI.X.SX32 R17, R118, R56.reuse, 0x1, P5 ;  /* 0x0000003876117211 */ /* 0x080fe400028f0eff */
[----:B------:R-:W-:Y:S02]  /*1810*/  LEA.HI.X.SX32 R19, R119, R56, 0x1, P4 ;  /* 0x0000003877137211 */ /* 0x000fe400020f0eff */
[----:B------:R-:W-:Y:S01]  /*1820*/  ISETP.GE.AND P3, PT, R99, UR7, PT ;  /* 0x0000000763007c0c */ /* 0x000fe2000bf66270 */
[----:B------:R0:W5:Y:S01]  /*1830*/  @!P2 LDG.E.U8 R63, desc[UR10][R16.64] ;  /* 0x0000000a103fa981 */ /* 0x000162000c1e1100 */
[----:B------:R-:W-:-:S03]  /*1840*/  ISETP.GE.AND P5, PT, R98, UR7, PT ;  /* 0x0000000762007c0c */ /* 0x000fc6000bfa6270 */
[----:B------:R1:W3:Y:S01]  /*1850*/  @!P1 LDG.E.U8 R71, desc[UR10][R18.64] ;  /* 0x0000000a12479981 */ /* 0x0002e2000c1e1100 */
[-C--:B------:R-:W-:Y:S02]  /*1860*/  IADD3 R20, P1, PT, R121, R2.reuse, RZ ;  /* 0x0000000279147210 */ /* 0x080fe40007f3e0ff */
[----:B------:R-:W-:Y:S02]  /*1870*/  PRMT R72, RZ, 0x7610, R72 ;  /* 0x00007610ff487816 */ /* 0x000fe40000000048 */
[-C--:B0-----:R-:W-:Y:S02]  /*1880*/  IADD3 R16, P2, PT, R120, R2.reuse, RZ ;  /* 0x0000000278107210 */ /* 0x081fe40007f5e0ff */
[----:B-1----:R-:W-:Y:S02]  /*1890*/  IADD3 R18, P4, PT, R68, R2, RZ ;  /* 0x0000000244127210 */ /* 0x002fe40007f9e0ff */
[----:B------:R-:W-:Y:S02]  /*18a0*/  LEA.HI.X.SX32 R17, R120, R56, 0x1, P2 ;  /* 0x0000003878117211 */ /* 0x000fe400010f0eff */
[----:B------:R-:W-:-:S02]  /*18b0*/  PRMT R62, RZ, 0x7610, R62 ;  /* 0x00007610ff3e7816 */ /* 0x000fc4000000003e */
[-C--:B------:R-:W-:Y:S01]  /*18c0*/  LEA.HI.X.SX32 R19, R68, R56.reuse, 0x1, P4 ;  /* 0x0000003844137211 */ /* 0x080fe200020f0eff */
[----:B------:R0:W4:Y:S01]  /*18d0*/  @!P3 LDG.E.U8 R72, desc[UR10][R16.64] ;  /* 0x0000000a1048b981 */ /* 0x000122000c1e1100 */
[----:B------:R-:W-:Y:S02]  /*18e0*/  PRMT R73, RZ, 0x7610, R73 ;  /* 0x00007610ff497816 */ /* 0x000fe40000000049 */
[----:B------:R-:W-:Y:S01]  /*18f0*/  LEA.HI.X.SX32 R21, R121, R56, 0x1, P1 ;  /* 0x0000003879157211 */ /* 0x000fe200008f0eff */
[----:B------:R1:W4:Y:S04]  /*1900*/  @!P0 LDG.E.U8 R62, desc[UR10][R18.64] ;  /* 0x0000000a123e8981 */ /* 0x000328000c1e1100 */
[----:B------:R1:W4:Y:S01]  /*1910*/  @!P5 LDG.E.U8 R73, desc[UR10][R20.64] ;  /* 0x0000000a1449d981 */ /* 0x000322000c1e1100 */
[----:B------:R-:W-:Y:S01]  /*1920*/  BAR.SYNC.DEFER_BLOCKING 0x0 ;  /* 0x0000000000007b1d */ /* 0x000fe20000010000 */
[----:B------:R-:W-:-:S02]  /*1930*/  LOP3.LUT R74, R66, 0x20, RZ, 0x3c, !PT ;  /* 0x00000020424a7812 */ /* 0x000fc400078e3cff */
[----:B------:R-:W-:Y:S02]  /*1940*/  LOP3.LUT R75, R66, 0x40, RZ, 0x3c, !PT ;  /* 0x00000040424b7812 */ /* 0x000fe400078e3cff */
[----:B------:R-:W-:Y:S02]  /*1950*/  ISETP.GE.AND P0, PT, R97, UR7, PT ;  /* 0x0000000761007c0c */ /* 0x000fe4000bf06270 */
[C---:B0-----:R-:W-:Y:S02]  /*1960*/  IADD3 R16, P1, PT, R95.reuse, R6, RZ ;  /* 0x000000065f107210 */ /* 0x041fe40007f3e0ff */
[C---:B-1----:R-:W-:Y:S02]  /*1970*/  IADD3 R18, P2, PT, R95.reuse, R8, RZ ;  /* 0x000000085f127210 */ /* 0x042fe40007f5e0ff */
[----:B------:R-:W-:Y:S01]  /*1980*/  PRMT R22, RZ, 0x7610, R22 ;  /* 0x00007610ff167816 */ /* 0x000fe20000000016 */
[C---:B------:R-:W-:Y:S02]  /*1990*/  IMAD.X R17, R110.reuse, 0x1, R14, P1 ;  /* 0x000000016e117824 */ /* 0x040fe400008e060e */
[----:B------:R-:W-:Y:S01]  /*19a0*/  IMAD.X R19, R110, 0x1, R57, P2 ;  /* 0x000000016e137824 */ /* 0x000fe200010e0639 */
[----:B------:R-:W-:-:S05]  /*19b0*/  IADD3 R20, P3, PT, R95, R13, RZ ;  /* 0x0000000d5f147210 */ /* 0x000fca0007f7e0ff */
[----:B------:R-:W-:Y:S01]  /*19c0*/  IMAD.X R21, R110, 0x1, R65, P3 ;  /* 0x000000016e157824 */ /* 0x000fe200018e0641 */
[----:B------:R-:W-:Y:S02]  /*19d0*/  PRMT R79, RZ, 0x7610, R79 ;  /* 0x00007610ff4f7816 */ /* 0x000fe4000000004f */
[----:B------:R-:W-:Y:S02]  /*19e0*/  PRMT R124, RZ, 0x7610, R124 ;  /* 0x00007610ff7c7816 */ /* 0x000fe4000000007c */
[----:B------:R-:W-:Y:S01]  /*19f0*/  PRMT R125, RZ, 0x7610, R125 ;  /* 0x00007610ff7d7816 */ /* 0x000fe2000000007d */
[----:B--2---:R-:W-:Y:S04]  /*1a00*/  STS.U8 [R66+UR5], R23 ;  /* 0x0000001742007988 */ /* 0x004fe80008000005 */
[----:B-----5:R-:W-:Y:S04]  /*1a10*/  STS.U8 [R66+UR5+0x800], R63 ;  /* 0x0008003f42007988 */ /* 0x020fe80008000005 */
[----:B---3--:R-:W-:Y:S04]  /*1a20*/  STS.U8 [R74+UR5+0x200], R60 ;  /* 0x0002003c4a007988 */ /* 0x008fe80008000005 */
[----:B------:R0:W-:Y:S04]  /*1a30*/  STS.U8 [R74+UR5+0xa00], R71 ;  /* 0x000a00474a007988 */ /* 0x0001e80008000005 */
[----:B----4-:R1:W-:Y:S01]  /*1a40*/  STS.U8 [R75+UR5+0x400], R61 ;  /* 0x0004003d4b007988 */ /* 0x0103e20008000005 */
[----:B0-----:R-:W-:-:S03]  /*1a50*/  LOP3.LUT R74, R66, 0x60, RZ, 0x3c, !PT ;  /* 0x00000060424a7812 */ /* 0x001fc600078e3cff */
[----:B------:R-:W-:Y:S04]  /*1a60*/  STS.U8 [R75+UR5+0xc00], R72 ;  /* 0x000c00484b007988 */ /* 0x000fe80008000005 */
[----:B------:R0:W-:Y:S04]  /*1a70*/  STS.U8 [R74+UR5+0x600], R62 ;  /* 0x0006003e4a007988 */ /* 0x0001e80008000005 */
[----:B------:R-:W-:Y:S01]  /*1a80*/  STS.U8 [R74+UR5+0xe00], R73 ;  /* 0x000e00494a007988 */ /* 0x000fe20008000005 */
[----:B------:R-:W-:Y:S01]  /*1a90*/  BAR.SYNC.DEFER_BLOCKING 0x0 ;  /* 0x0000000000007b1d */ /* 0x000fe20000010000 */
[----:B------:R-:W-:-:S02]  /*1aa0*/  PRMT R23, RZ, 0x7610, R23 ;  /* 0x00007610ff177816 */ /* 0x000fc40000000017 */
[----:B------:R-:W-:Y:S02]  /*1ab0*/  PRMT R60, RZ, 0x7610, R60 ;  /* 0x00007610ff3c7816 */ /* 0x000fe4000000003c */
[----:B-1----:R-:W-:Y:S02]  /*1ac0*/  PRMT R61, RZ, 0x7610, R61 ;  /* 0x00007610ff3d7816 */ /* 0x002fe4000000003d */
[----:B0-----:R-:W-:Y:S01]  /*1ad0*/  PRMT R62, RZ, 0x7610, R62 ;  /* 0x00007610ff3e7816 */ /* 0x001fe2000000003e */
[----:B------:R0:W2:Y:S04]  /*1ae0*/  @!P0 LDG.E.U8 R22, desc[UR10][R16.64] ;  /* 0x0000000a10168981 */ /* 0x0000a8000c1e1100 */
[----:B------:R1:W3:Y:S04]  /*1af0*/  @!P0 LDG.E.U8 R23, desc[UR10][R18.64] ;  /* 0x0000000a12178981 */ /* 0x0002e8000c1e1100 */
[----:B------:R4:W5:Y:S01]  /*1b00*/  @!P0 LDG.E.U8 R62, desc[UR10][R20.64] ;  /* 0x0000000a143e8981 */ /* 0x000962000c1e1100 */
[----:B0-----:R-:W-:-:S03]  /*1b10*/  IADD3 R16, P1, PT, R95, R10, RZ ;  /* 0x0000000a5f107210 */ /* 0x001fc60007f3e0ff */
[----:B------:R-:W-:Y:S01]  /*1b20*/  LDS.U8 R63, [R4+UR5] ;  /* 0x00000005043f7984 */ /* 0x000fe20008000000 */
[C---:B-1----:R-:W-:Y:S01]  /*1b30*/  IADD3 R18, P2, PT, R95.reuse, R11, RZ ;  /* 0x0000000b5f127210 */ /* 0x042fe20007f5e0ff */
[C---:B------:R-:W-:Y:S02]  /*1b40*/  IMAD.X R17, R110.reuse, 0x1, R59, P1 ;  /* 0x000000016e117824 */ /* 0x040fe400008e063b */
[----:B------:R-:W0:Y:S02]  /*1b50*/  LDS.U8 R72, [R4+UR5+0x88] ;  /* 0x0000880504487984 */ /* 0x000e240008000000 */
[----:B------:R-:W-:Y:S02]  /*1b60*/  IMAD.X R19, R110, 0x1, R64, P2 ;  /* 0x000000016e137824 */ /* 0x000fe400010e0640 */
[----:B------:R1:W5:Y:S01]  /*1b70*/  @!P0 LDG.E.U8 R60, desc[UR10][R16.64] ;  /* 0x0000000a103c8981 */ /* 0x000362000c1e1100 */
[----:B----4-:R-:W-:-:S03]  /*1b80*/  IADD3 R20, P1, PT, R95, R3, RZ ;  /* 0x000000035f147210 */ /* 0x010fc60007f3e0ff */
[----:B------:R4:W5:Y:S04]  /*1b90*/  @!P0 LDG.E.U8 R61, desc[UR10][R18.64] ;  /* 0x0000000a123d8981 */ /* 0x000968000c1e1100 */
[----:B------:R-:W-:Y:S01]  /*1ba0*/  LDS.U8 R73, [R4+UR5+0x8] ;  /* 0x0000080504497984 */ /* 0x000fe20008000000 */
[----:B-1----:R-:W-:-:S03]  /*1bb0*/  IADD3 R16, P3, PT, R95, R9, RZ ;  /* 0x000000095f107210 */ /* 0x002fc60007f7e0ff */
[----:B------:R-:W-:Y:S01]  /*1bc0*/  LDS.U8 R74, [R4+UR5+0x80] ;  /* 0x00008005044a7984 */ /* 0x000fe20008000000 */
[----:B----4-:R-:W-:Y:S01]  /*1bd0*/  IADD3 R18, P2, PT, R95, R7, RZ ;  /* 0x000000075f127210 */ /* 0x010fe20007f5e0ff */
[C---:B------:R-:W-:Y:S02]  /*1be0*/  IMAD.X R17, R110.reuse, 0x1, R58, P3 ;  /* 0x000000016e117824 */ /* 0x040fe400018e063a */
[----:B------:R-:W-:Y:S01]  /*1bf0*/  LDS.U8 R75, [R4+UR5+0x800] ;  /* 0x00080005044b7984 */ /* 0x000fe20008000000 */
[C---:B------:R-:W-:Y:S02]  /*1c00*/  IMAD.X R21, R110.reuse, 0x1, R12, P1 ;  /* 0x000000016e157824 */ /* 0x040fe400008e060c */
[----:B------:R-:W-:Y:S01]  /*1c10*/  IMAD.X R19, R110, 0x1, R15, P2 ;  /* 0x000000016e137824 */ /* 0x000fe200010e060f */
[----:B------:R-:W4:Y:S04]  /*1c20*/  @!P0 LDG.E.U8 R124, desc[UR10][R16.64] ;  /* 0x0000000a107c8981 */ /* 0x000f28000c1e1100 */
[----:B------:R-:W4:Y:S04]  /*1c30*/  @!P0 LDG.E.U8 R79, desc[UR10][R18.64] ;  /* 0x0000000a124f8981 */ /* 0x000f28000c1e1100 */
[----:B------:R-:W4:Y:S04]  /*1c40*/  @!P0 LDG.E.U8 R125, desc[UR10][R20.64] ;  /* 0x0000000a147d8981 */ /* 0x000f28000c1e1100 */
[----:B------:R-:W-:Y:S04]  /*1c50*/  LDS.U8 R76, [R4+UR5+0x888] ;  /* 0x00088805044c7984 */ /* 0x000fe80008000000 */
[----:B------:R-:W-:Y:S04]  /*1c60*/  LDS.U8 R77, [R4+UR5+0x808] ;  /* 0x00080805044d7984 */ /* 0x000fe80008000000 */
[----:B------:R-:W1:Y:S04]  /*1c70*/  LDS.U8 R78, [R4+UR5+0x880] ;  /* 0x00088005044e7984 */ /* 0x000e680008000000 */
[----:B------:R-:W-:Y:S04]  /*1c80*/  LDS.U8 R89, [R113+UR5] ;  /* 0x0000000571597984 */ /* 0x000fe80008000000 */
[----:B------:R-:W0:Y:S04]  /*1c90*/  LDS.U8 R88, [R113+UR5+0x88] ;  /* 0x0000880571587984 */ /* 0x000e280008000000 */
[----:B------:R-:W-:Y:S04]  /*1ca0*/  LDS.U8 R90, [R113+UR5+0x8] ;  /* 0x00000805715a7984 */ /* 0x000fe80008000000 */
[----:B------:R-:W0:Y:S04]  /*1cb0*/  LDS.U8 R87, [R113+UR5+0x80] ;  /* 0x0000800571577984 */ /* 0x000e280008000000 */
[----:B------:R-:W-:Y:S04]  /*1cc0*/  LDS.U8 R91, [R113+UR5+0x800] ;  /* 0x00080005715b7984 */ /* 0x000fe80008000000 */
[----:B------:R-:W0:Y:S04]  /*1cd0*/  LDS.U8 R86, [R113+UR5+0x888] ;  /* 0x0008880571567984 */ /* 0x000e280008000000 */
[----:B------:R-:W-:Y:S04]  /*1ce0*/  LDS.U8 R92, [R113+UR5+0x808] ;  /* 0x00080805715c7984 */ /* 0x000fe80008000000 */
[----:B------:R-:W0:Y:S04]  /*1cf0*/  LDS.U8 R93, [R113+UR5+0x880] ;  /* 0x00088005715d7984 */ /* 0x000e280008000000 */
[----:B------:R-:W-:Y:S04]  /*1d00*/  LDS.U8 R102, [R112+UR5] ;  /* 0x0000000570667984 */ /* 0x000fe80008000000 */
[----:B------:R-:W-:Y:S04]  /*1d10*/  LDS.U8 R103, [R112+UR5+0x88] ;  /* 0x0000880570677984 */ /* 0x000fe80008000000 */
[----:B------:R-:W-:Y:S04]  /*1d20*/  LDS.U8 R104, [R112+UR5+0x8] ;  /* 0x0000080570687984 */ /* 0x000fe80008000000 */
[----:B------:R-:W-:Y:S04]  /*1d30*/  LDS.U8 R105, [R112+UR5+0x80] ;  /* 0x0000800570697984 */ /* 0x000fe80008000000 */
[----:B------:R-:W-:Y:S04]  /*1d40*/  LDS.U8 R106, [R112+UR5+0x800] ;  /* 0x00080005706a7984 */ /* 0x000fe80008000000 */
[----:B------:R-:W-:Y:S04]  /*1d50*/  LDS.U8 R107, [R112+UR5+0x888] ;  /* 0x00088805706b7984 */ /* 0x000fe80008000000 */
[----:B------:R-:W-:Y:S04]  /*1d60*/  LDS.U8 R108, [R112+UR5+0x808] ;  /* 0x00080805706c7984 */ /* 0x000fe80008000000 */
[----:B------:R-:W-:Y:S04]  /*1d70*/  LDS.U8 R109, [R112+UR5+0x880] ;  /* 0x00088005706d7984 */ /* 0x000fe80008000000 */
[----:B------:R-:W-:Y:S04]  /*1d80*/  LDS.U8 R94, [R111+UR5] ;  /* 0x000000056f5e7984 */ /* 0x000fe80008000000 */
[----:B------:R-:W-:Y:S04]  /*1d90*/  LDS.U8 R85, [R111+UR5+0x88] ;  /* 0x000088056f557984 */ /* 0x000fe80008000000 */
[----:B------:R-:W-:Y:S04]  /*1da0*/  LDS.U8 R84, [R111+UR5+0x8] ;  /* 0x000008056f547984 */ /* 0x000fe80008000000 */
[----:B------:R-:W-:Y:S04]  /*1db0*/  LDS.U8 R83, [R111+UR5+0x80] ;  /* 0x000080056f537984 */ /* 0x000fe80008000000 */
[----:B------:R-:W-:Y:S04]  /*1dc0*/  LDS.U8 R82, [R111+UR5+0x800] ;  /* 0x000800056f527984 */ /* 0x000fe80008000000 */
[----:B------:R-:W-:Y:S04]  /*1dd0*/  LDS.U8 R81, [R111+UR5+0x888] ;  /* 0x000888056f517984 */ /* 0x000fe80008000000 */
[----:B------:R-:W-:Y:S04]  /*1de0*/  LDS.U8 R71, [R111+UR5+0x808] ;  /* 0x000808056f477984 */ /* 0x000fe80008000000 */
[----:B------:R-:W-:Y:S01]  /*1df0*/  LDS.U8 R80, [R111+UR5+0x880] ;  /* 0x000880056f507984 */ /* 0x000fe20008000000 */
[----:B------:R-:W-:Y:S01]  /*1e00*/  BAR.SYNC.DEFER_BLOCKING 0x0 ;  /* 0x0000000000007b1d */ /* 0x000fe20000010000 */
[----:B0-----:R-:W-:-:S02]  /*1e10*/  IMAD R63, R72, 0x100, R63 ;  /* 0x00000100483f7824 */ /* 0x001fc400078e023f */
[----:B-1----:R-:W-:Y:S02]  /*1e20*/  IMAD R77, R78, 0x100, R77 ;  /* 0x000001004e4d7824 */ /* 0x002fe400078e024d */
[----:B------:R-:W-:Y:S02]  /*1e30*/  IMAD R88, R88, 0x100, R89 ;  /* 0x0000010058587824 */ /* 0x000fe400078e0259 */
[----:B------:R-:W-:Y:S02]  /*1e40*/  IMAD R87, R87, 0x100, R90 ;  /* 0x0000010057577824 */ /* 0x000fe400078e025a */
[----:B------:R-:W-:Y:S02]  /*1e50*/  IMAD R86, R86, 0x100, R91 ;  /* 0x0000010056567824 */ /* 0x000fe400078e025b */
[----:B------:R-:W-:Y:S01]  /*1e60*/  IMAD R92, R93, 0x100, R92 ;  /* 0x000001005d5c7824 */ /* 0x000fe200078e025c */
[----:B------:R-:W-:Y:S01]  /*1e70*/  UIADD3 UR6, UPT, UPT, UR6, -0x1, URZ ;  /* 0xffffffff06067890 */ /* 0x000fe2000fffe0ff */
[----:B------:R-:W-:-:S03]  /*1e80*/  IADD3 R2, P0, PT, R2, UR9, RZ ;  /* 0x0000000902027c10 */ /* 0x000fc6000ff1e0ff */
[----:B------:R-:W-:Y:S01]  /*1e90*/  UISETP.NE.U32.AND UP0, UPT, UR6, URZ, UPT ;  /* 0x000000ff0600728c */ /* 0x000fe2000bf05070 */
[----:B------:R-:W-:Y:S02]  /*1ea0*/  IADD3 R3, P6, PT, R3, UR4, RZ ;  /* 0x0000000403037c10 */ /* 0x000fe4000ffde0ff */
[----:B------:R-:W-:Y:S02]  /*1eb0*/  IADD3 R6, P5, PT, R6, UR4, RZ ;  /* 0x0000000406067c10 */ /* 0x000fe4000ffbe0ff */
[----:B------:R-:W-:Y:S01]  /*1ec0*/  IADD3.X R12, PT, PT, R12, UR12, RZ, P6, !PT ;  /* 0x0000000c0c0c7c10 */ /* 0x000fe2000b7fe4ff */
[----:B--2---:R-:W-:Y:S04]  /*1ed0*/  STS.U8 [R67+UR5+0xc00], R22 ;  /* 0x000c001643007988 */ /* 0x004fe80008000005 */
[----:B---3--:R-:W-:Y:S04]  /*1ee0*/  STS.U8 [R67+UR5+0x800], R23 ;  /* 0x0008001743007988 */ /* 0x008fe80008000005 */
[----:B-----5:R-:W-:Y:S04]  /*1ef0*/  STS.U8 [R67+UR5], R62 ;  /* 0x0000003e43007988 */ /* 0x020fe80008000005 */
[----:B------:R-:W-:Y:S04]  /*1f00*/  STS.U8 [R67+UR5+0x400], R60 ;  /* 0x0004003c43007988 */ /* 0x000fe80008000005 */
[----:B------:R0:W-:Y:S04]  /*1f10*/  STS.U8 [R67+UR5+0x200], R61 ;  /* 0x0002003d43007988 */ /* 0x0001e80008000005 */
[----:B----4-:R-:W-:Y:S04]  /*1f20*/  STS.U8 [R67+UR5+0x600], R124 ;  /* 0x0006007c43007988 */ /* 0x010fe80008000005 */
[----:B------:R-:W-:Y:S04]  /*1f30*/  STS.U8 [R67+UR5+0xa00], R79 ;  /* 0x000a004f43007988 */ /* 0x000fe80008000005 */
[----:B------:R-:W-:Y:S01]  /*1f40*/  STS.U8 [R67+UR5+0xe00], R125 ;  /* 0x000e007d43007988 */ /* 0x000fe20008000005 */
[----:B------:R-:W-:Y:S06]  /*1f50*/  BAR.SYNC.DEFER_BLOCKING 0x0 ;  /* 0x0000000000007b1d */ /* 0x000fec0000010000 */
[----:B------:R-:W1:Y:S04]  /*1f60*/  LDSM.16.M88.4 R20, [R5] ;  /* 0x000000000514783b */ /* 0x000e680000000200 */
[----:B------:R-:W2:Y:S01]  /*1f70*/  LDSM.16.M88.4 R16, [R5+0x800] ;  /* 0x000800000510783b */ /* 0x000ea20000000200 */
[----:B0-----:R-:W-:-:S02]  /*1f80*/  IMAD R61, R74, 0x100, R73 ;  /* 0x000001004a3d7824 */ /* 0x001fc400078e0249 */
[----:B------:R-:W-:Y:S01]  /*1f90*/  IMAD R62, R76, 0x100, R75 ;  /* 0x000001004c3e7824 */ /* 0x000fe200078e024b */
[----:B------:R-:W-:Y:S02]  /*1fa0*/  F2FP.F16.E5M2.UNPACK_B R60, R63 ;  /* 0x0000003fff3c723e */ /* 0x000fe400020004ff */
[----:B------:R-:W-:Y:S02]  /*1fb0*/  F2FP.F16.E5M2.UNPACK_B R63, R77 ;  /* 0x0000004dff3f723e */ /* 0x000fe400020004ff */
[----:B------:R-:W-:Y:S02]  /*1fc0*/  F2FP.F16.E5M2.UNPACK_B R61, R61 ;  /* 0x0000003dff3d723e */ /* 0x000fe400020004ff */
[----:B------:R-:W-:Y:S02]  /*1fd0*/  F2FP.F16.E5M2.UNPACK_B R62, R62 ;  /* 0x0000003eff3e723e */ /* 0x000fe400020004ff */
[----:B-1----:R-:W-:Y:S02]  /*1fe0*/  F2FP.F16.E5M2.UNPACK_B R72, R20 ;  /* 0x00000014ff48723e */ /* 0x002fe400020004ff */
[----:B------:R-:W-:-:S02]  /*1ff0*/  F2FP.F16.E5M2.UNPACK_B R73, R21 ;  /* 0x00000015ff49723e */ /* 0x000fc400020004ff */
[----:B------:R-:W-:Y:S02]  /*2000*/  F2FP.F16.E5M2.UNPACK_B R74, R22 ;  /* 0x00000016ff4a723e */ /* 0x000fe400020004ff */
[----:B------:R-:W-:Y:S02]  /*2010*/  F2FP.F16.E5M2.UNPACK_B R75, R23 ;  /* 0x00000017ff4b723e */ /* 0x000fe400020004ff */
[----:B--2---:R-:W-:Y:S02]  /*2020*/  F2FP.F16.E5M2.UNPACK_B R76, R16 ;  /* 0x00000010ff4c723e */ /* 0x004fe400020004ff */
[----:B------:R-:W-:Y:S02]  /*2030*/  F2FP.F16.E5M2.UNPACK_B R77, R17 ;  /* 0x00000011ff4d723e */ /* 0x000fe400020004ff */
[----:B------:R-:W-:Y:S02]  /*2040*/  F2FP.F16.E5M2.UNPACK_B R78, R18 ;  /* 0x00000012ff4e723e */ /* 0x000fe400020004ff */
[----:B------:R-:W-:Y:S01]  /*2050*/  F2FP.F16.E5M2.UNPACK_B R79, R19 ;  /* 0x00000013ff4f723e */ /* 0x000fe200020004ff */
[C---:B------:R-:W-:Y:S08]  /*2060*/  HMMA.16816.F32 R52, R60.reuse, R72, R52 ;  /* 0x000000483c34723c */ /* 0x040ff00000001834 */
[C---:B------:R-:W-:Y:S08]  /*2070*/  HMMA.16816.F32 R48, R60.reuse, R74, R48 ;  /* 0x0000004a3c30723c */ /* 0x040ff00000001830 */
[C---:B------:R-:W-:Y:S08]  /*2080*/  HMMA.16816.F32 R44, R60.reuse, R76, R44 ;  /* 0x0000004c3c2c723c */ /* 0x040ff0000000182c */
[----:B------:R-:W-:Y:S01]  /*2090*/  HMMA.16816.F32 R40, R60, R78, R40 ;  /* 0x0000004e3c28723c */ /* 0x000fe20000001828 */
[----:B------:R-:W-:-:S02]  /*20a0*/  IMAD R60, R103, 0x100, R102 ;  /* 0x00000100673c7824 */ /* 0x000fc400078e0266 */
[----:B------:R-:W-:Y:S02]  /*20b0*/  IMAD R61, R105, 0x100, R104 ;  /* 0x00000100693d7824 */ /* 0x000fe400078e0268 */
[----:B------:R-:W-:Y:S02]  /*20c0*/  IMAD R62, R107, 0x100, R106 ;  /* 0x000001006b3e7824 */ /* 0x000fe400078e026a */
[----:B------:R-:W-:Y:S01]  /*20d0*/  IMAD R63, R109, 0x100, R108 ;  /* 0x000001006d3f7824 */ /* 0x000fe200078e026c */
[----:B------:R-:W-:Y:S02]  /*20e0*/  F2FP.F16.E5M2.UNPACK_B R60, R60 ;  /* 0x0000003cff3c723e */ /* 0x000fe400020004ff */
[----:B------:R-:W-:Y:S02]  /*20f0*/  F2FP.F16.E5M2.UNPACK_B R61, R61 ;  /* 0x0000003dff3d723e */ /* 0x000fe400020004ff */
[----:B------:R-:W-:Y:S02]  /*2100*/  F2FP.F16.E5M2.UNPACK_B R62, R62 ;  /* 0x0000003eff3e723e */ /* 0x000fe400020004ff */
[----:B------:R-:W-:-:S07]  /*2110*/  F2FP.F16.E5M2.UNPACK_B R63, R63 ;  /* 0x0000003fff3f723e */ /* 0x000fce00020004ff */
[----:B------:R-:W-:Y:S01]  /*2120*/  HMMA.16816.F32 R36, R60, R72, R36 ;  /* 0x000000483c24723c */ /* 0x000fe20000001824 */
[----:B------:R-:W-:-:S07]  /*2130*/  F2FP.F16.E5M2.UNPACK_B R72, R20.H1 ;  /* 0x00000014ff48723e */ /* 0x000fce00030004ff */
[----:B------:R-:W-:Y:S01]  /*2140*/  HMMA.16816.F32 R32, R60, R74, R32 ;  /* 0x0000004a3c20723c */ /* 0x000fe20000001820 */
[----:B------:R-:W-:-:S07]  /*2150*/  F2FP.F16.E5M2.UNPACK_B R73, R21.H1 ;  /* 0x00000015ff49723e */ /* 0x000fce00030004ff */
[C---:B------:R-:W-:Y:S01]  /*2160*/  HMMA.16816.F32 R24, R60.reuse, R78, R24 ;  /* 0x0000004e3c18723c */ /* 0x040fe20000001818 */
[----:B------:R-:W-:Y:S01]  /*2170*/  F2FP.F16.E5M2.UNPACK_B R20, R16.H1 ;  /* 0x00000010ff14723e */ /* 0x000fe200030004ff */
[----:B------:R-:W-:Y:S01]  /*2180*/  IMAD R16, R85, 0x100, R94 ;  /* 0x0000010055107824 */ /* 0x000fe200078e025e */
[----:B------:R-:W-:Y:S01]  /*2190*/  F2FP.F16.E5M2.UNPACK_B R21, R17.H1 ;  /* 0x00000011ff15723e */ /* 0x000fe200030004ff */
[----:B------:R-:W-:Y:S01]  /*21a0*/  IMAD R17, R83, 0x100, R84 ;  /* 0x0000010053117824 */ /* 0x000fe200078e0254 */
[----:B------:R-:W-:Y:S01]  /*21b0*/  F2FP.F16.E5M2.UNPACK_B R74, R18.H1 ;  /* 0x00000012ff4a723e */ /* 0x000fe200030004ff */
[----:B------:R-:W-:Y:S01]  /*21c0*/  IMAD R18, R81, 0x100, R82 ;  /* 0x0000010051127824 */ /* 0x000fe200078e0252 */
[----:B------:R-:W-:Y:S01]  /*21d0*/  F2FP.F16.E5M2.UNPACK_B R75, R19.H1 ;  /* 0x00000013ff4b723e */ /* 0x000fe200030004ff */
[----:B------:R-:W-:Y:S01]  /*21e0*/  HMMA.16816.F32 R28, R60, R76, R28 ;  /* 0x0000004c3c1c723c */ /* 0x000fe2000000181c */
[----:B------:R-:W-:Y:S01]  /*21f0*/  IMAD R19, R80, 0x100, R71 ;  /* 0x0000010050137824 */ /* 0x000fe200078e0247 */
[----:B------:R-:W-:-:S02]  /*2200*/  F2FP.F16.E5M2.UNPACK_B R60, R88 ;  /* 0x00000058ff3c723e */ /* 0x000fc400020004ff */
[----:B------:R-:W-:Y:S02]  /*2210*/  F2FP.F16.E5M2.UNPACK_B R61, R87 ;  /* 0x00000057ff3d723e */ /* 0x000fe400020004ff */
[----:B------:R-:W-:Y:S02]  /*2220*/  F2FP.F16.E5M2.UNPACK_B R62, R86 ;  /* 0x00000056ff3e723e */ /* 0x000fe400020004ff */
[----:B------:R-:W-:Y:S02]  /*2230*/  F2FP.F16.E5M2.UNPACK_B R63, R92 ;  /* 0x0000005cff3f723e */ /* 0x000fe400020004ff */
[----:B------:R-:W-:Y:S02]  /*2240*/  F2FP.F16.E5M2.UNPACK_B R22, R22.H1 ;  /* 0x00000016ff16723e */ /* 0x000fe400030004ff */
[----:B------:R-:W-:Y:S02]  /*2250*/  F2FP.F16.E5M2.UNPACK_B R23, R23.H1 ;  /* 0x00000017ff17723e */ /* 0x000fe400030004ff */
[----:B------:R-:W-:-:S02]  /*2260*/  F2FP.F16.E5M2.UNPACK_B R16, R16 ;  /* 0x00000010ff10723e */ /* 0x000fc400020004ff */
[----:B------:R-:W-:Y:S02]  /*2270*/  F2FP.F16.E5M2.UNPACK_B R17, R17 ;  /* 0x00000011ff11723e */ /* 0x000fe400020004ff */
[----:B------:R-:W-:Y:S02]  /*2280*/  F2FP.F16.E5M2.UNPACK_B R18, R18 ;  /* 0x00000012ff12723e */ /* 0x000fe400020004ff */
[----:B------:R-:W-:Y:S01]  /*2290*/  F2FP.F16.E5M2.UNPACK_B R19, R19 ;  /* 0x00000013ff13723e */ /* 0x000fe200020004ff */
[C---:B------:R-:W-:Y:S08]  /*22a0*/  HMMA.16816.F32 R52, R60.reuse, R72, R52 ;  /* 0x000000483c34723c */ /* 0x040ff00000001834 */
[C---:B------:R-:W-:Y:S08]  /*22b0*/  HMMA.16816.F32 R48, R60.reuse, R22, R48 ;  /* 0x000000163c30723c */ /* 0x040ff00000001830 */
[----:B------:R-:W-:Y:S08]  /*22c0*/  HMMA.16816.F32 R40, R60, R74, R40 ;  /* 0x0000004a3c28723c */ /* 0x000ff00000001828 */
[C---:B------:R-:W-:Y:S08]  /*22d0*/  HMMA.16816.F32 R36, R16.reuse, R72, R36 ;  /* 0x000000481024723c */ /* 0x040ff00000001824 */
[C---:B------:R-:W-:Y:S08]  /*22e0*/  HMMA.16816.F32 R32, R16.reuse, R22, R32 ;  /* 0x000000161020723c */ /* 0x040ff00000001820 */
[----:B------:R-:W-:Y:S01]  /*22f0*/  HMMA.16816.F32 R24, R16, R74, R24 ;  /* 0x0000004a1018723c */ /* 0x000fe20000001818 */
[----:B------:R-:W-:-:S07]  /*2300*/  IADD3 R7, P4, PT, R7, UR4, RZ ;  /* 0x0000000407077c10 */ /* 0x000fce000ff9e0ff */
[----:B------:R-:W-:Y:S01]  /*2310*/  HMMA.16816.F32 R44, R60, R20, R44 ;  /* 0x000000143c2c723c */ /* 0x000fe2000000182c */
[----:B------:R-:W-:-:S07]  /*2320*/  IADD3 R8, P3, PT, R8, UR4, RZ ;  /* 0x0000000408087c10 */ /* 0x000fce000ff7e0ff */
[----:B------:R-:W-:Y:S01]  /*2330*/  HMMA.16816.F32 R28, R16, R20, R28 ;  /* 0x00000014101c723c */ /* 0x000fe2000000181c */
[----:B------:R-:W-:Y:S01]  /*2340*/  IMAD.U32 R21, RZ, RZ, UR9 ;  /* 0x00000009ff157e24 */ /* 0x000fe2000f8e00ff */
[----:B------:R-:W-:Y:S02]  /*2350*/  IADD3 R9, P2, PT, R9, UR4, RZ ;  /* 0x0000000409097c10 */ /* 0x000fe4000ff5e0ff */
[----:B------:R-:W-:Y:S02]  /*2360*/  IADD3 R10, P1, PT, R10, UR4, RZ ;  /* 0x000000040a0a7c10 */ /* 0x000fe4000ff3e0ff */
[----:B------:R-:W-:Y:S02]  /*2370*/  LEA.HI.X.SX32 R56, R21, R56, 0x1, P0 ;  /* 0x0000003815387211 */ /* 0x000fe400000f0eff */
[----:B------:R-:W-:Y:S02]  /*2380*/  IADD3 R11, P0, PT, R11, UR4, RZ ;  /* 0x000000040b0b7c10 */ /* 0x000fe4000ff1e0ff */
[----:B------:R-:W-:-:S02]  /*2390*/  IADD3 R13, P6, PT, R13, UR4, RZ ;  /* 0x000000040d0d7c10 */ /* 0x000fc4000ffde0ff */
[----:B------:R-:W-:Y:S02]  /*23a0*/  IADD3.X R14, PT, PT, R14, UR12, RZ, P5, !PT ;  /* 0x0000000c0e0e7c10 */ /* 0x000fe4000affe4ff */
[----:B------:R-:W-:Y:S02]  /*23b0*/  IADD3.X R15, PT, PT, R15, UR12, RZ, P4, !PT ;  /* 0x0000000c0f0f7c10 */ /* 0x000fe4000a7fe4ff */
[----:B------:R-:W-:Y:S02]  /*23c0*/  IADD3.X R57, PT, PT, R57, UR12, RZ, P3, !PT ;  /* 0x0000000c39397c10 */ /* 0x000fe40009ffe4ff */
[----:B------:R-:W-:Y:S02]  /*23d0*/  IADD3.X R58, PT, PT, R58, UR12, RZ, P2, !PT ;  /* 0x0000000c3a3a7c10 */ /* 0x000fe400097fe4ff */
[----:B------:R-:W-:Y:S02]  /*23e0*/  IADD3.X R59, PT, PT, R59, UR12, RZ, P1, !PT ;  /* 0x0000000c3b3b7c10 */ /* 0x000fe40008ffe4ff */
[----:B------:R-:W-:-:S02]  /*23f0*/  IADD3.X R64, PT, PT, R64, UR12, RZ, P0, !PT ;  /* 0x0000000c40407c10 */ /* 0x000fc400087fe4ff */
[----:B------:R-:W-:Y:S01]  /*2400*/  IADD3.X R65, PT, PT, R65, UR12, RZ, P6, !PT ;  /* 0x0000000c41417c10 */ /* 0x000fe2000b7fe4ff */
[----:B------:R-:W-:Y:S01]  /*2410*/  UIADD3 UR7, UPT, UPT, UR7, -0x20, URZ ;  /* 0xffffffe007077890 */ /* 0x000fe2000fffe0ff */
[----:B------:R-:W-:Y:S11]  /*2420*/  BRA.U UP0, `(.L_x_2) ;  /* 0xfffffff100907547 */ /* 0x000ff6000b83ffff */
.L_x_1:
[----:B------:R-:W0:Y:S01]  /*2430*/  S2R R4, SR_TID.X ;  /* 0x0000000000047919 */ /* 0x000e220000002100 */
[----:B------:R-:W-:Y:S01]  /*2440*/  F2FP.SATFINITE.E5M2.F32.PACK_AB_MERGE_C R36, R37, R36, RZ ;  /* 0x000000242524723e */ /* 0x000fe200048060ff */
[----:B------:R-:W-:Y:S01]  /*2450*/  UISETP.NE.U32.AND UP0, UPT, UR8, URZ, UPT ;  /* 0x000000ff0800728c */ /* 0x000fe2000bf05070 */
[----:B------:R-:W-:Y:S01]  /*2460*/  F2FP.SATFINITE.E5M2.F32.PACK_AB_MERGE_C R32, R33, R32, RZ ;  /* 0x000000202120723e */ /* 0x000fe200048060ff */
[----:B------:R-:W1:Y:S01]  /*2470*/  S2R R12, SR_TID.X ;  /* 0x00000000000c7919 */ /* 0x000e620000002100 */
[----:B------:R-:W-:Y:S01]  /*2480*/  F2FP.SATFINITE.E5M2.F32.PACK_AB_MERGE_C R28, R29, R28, RZ ;  /* 0x0000001c1d1c723e */ /* 0x000fe200048060ff */
[----:B------:R-:W2:Y:S01]  /*2490*/  S2UR UR5, SR_CgaCtaId ;  /* 0x00000000000579c3 */ /* 0x000ea20000008800 */
[----:B------:R-:W-:Y:S01]  /*24a0*/  F2FP.SATFINITE.E5M2.F32.PACK_AB_MERGE_C R52, R53, R52, RZ ;  /* 0x000000343534723e */ /* 0x000fe200048060ff */
[----:B------:R-:W-:Y:S01]  /*24b0*/  USEL UR4, URZ, 0x2004, !UP0 ;  /* 0x00002004ff047887 */ /* 0x000fe2000c000000 */
[----:B------:R-:W-:-:S05]  /*24c0*/  F2FP.SATFINITE.E5M2.F32.PACK_AB_MERGE_C R48, R49, R48, RZ ;  /* 0x000000303130723e */ /* 0x000fca00048060ff */
[----:B------:R-:W-:Y:S01]  /*24d0*/  BAR.SYNC.DEFER_BLOCKING 0x0 ;  /* 0x0000000000007b1d */ /* 0x000fe20000010000 */
[----:B------:R-:W-:Y:S02]  /*24e0*/  F2FP.SATFINITE.E5M2.F32.PACK_AB_MERGE_C R44, R45, R44, RZ ;  /* 0x0000002c2d2c723e */ /* 0x000fe400048060ff */
[----:B------:R-:W-:Y:S02]  /*24f0*/  F2FP.SATFINITE.E5M2.F32.PACK_AB_MERGE_C R24, R25, R24, RZ ;  /* 0x000000181918723e */ /* 0x000fe400048060ff */
[----:B------:R-:W-:-:S03]  /*2500*/  LOP3.LUT R36, R36, 0xffff, RZ, 0xc0, !PT ;  /* 0x0000ffff24247812 */ /* 0x000fc600078ec0ff */
[----:B------:R-:W3:Y:S01]  /*2510*/  S2UR UR6, SR_CgaCtaId ;  /* 0x00000000000679c3 */ /* 0x000ee20000008800 */
[----:B------:R-:W-:Y:S01]  /*2520*/  LOP3.LUT R25, R32, 0xffff, RZ, 0xc0, !PT ;  /* 0x0000ffff20197812 */ /* 0x000fe200078ec0ff */
[----:B------:R-:W4:Y:S01]  /*2530*/  LDCU.64 UR8, c[0x0][0x398] ;  /* 0x00007300ff0877ac */ /* 0x000f220008000a00 */
[----:B------:R-:W-:Y:S02]  /*2540*/  LOP3.LUT R29, R28, 0xffff, RZ, 0xc0, !PT ;  /* 0x0000ffff1c1d7812 */ /* 0x000fe400078ec0ff */
[----:B------:R-:W-:Y:S02]  /*2550*/  F2FP.SATFINITE.E5M2.F32.PACK_AB_MERGE_C R38, R39, R38, RZ ;  /* 0x000000262726723e */ /* 0x000fe400048060ff */
[----:B------:R-:W-:Y:S02]  /*2560*/  F2FP.SATFINITE.E5M2.F32.PACK_AB_MERGE_C R34, R35, R34, RZ ;  /* 0x000000222322723e */ /* 0x000fe400048060ff */
[----:B------:R-:W-:Y:S02]  /*2570*/  F2FP.SATFINITE.E5M2.F32.PACK_AB_MERGE_C R30, R31, R30, RZ ;  /* 0x0000001e1f1e723e */ /* 0x000fe400048060ff */
[----:B------:R-:W-:-:S02]  /*2580*/  LOP3.LUT R52, R52, 0xffff, RZ, 0xc0, !PT ;  /* 0x0000ffff34347812 */ /* 0x000fc400078ec0ff */
[----:B------:R-:W-:Y:S02]  /*2590*/  LOP3.LUT R11, R48, 0xffff, RZ, 0xc0, !PT ;  /* 0x0000ffff300b7812 */ /* 0x000fe400078ec0ff */
[----:B------:R-:W-:Y:S01]  /*25a0*/  LOP3.LUT R21, R44, 0xffff, RZ, 0xc0, !PT ;  /* 0x0000ffff2c157812 */ /* 0x000fe200078ec0ff */
[----:B0-----:R-:W-:Y:S01]  /*25b0*/  IMAD.SHL.U32 R2, R4, 0x20, RZ ;  /* 0x0000002004027824 */ /* 0x001fe200078e00ff */
[----:B------:R-:W-:Y:S02]  /*25c0*/  F2FP.SATFINITE.E5M2.F32.PACK_AB_MERGE_C R54, R55, R54, RZ ;  /* 0x000000363736723e */ /* 0x000fe400048060ff */
[----:B------:R-:W-:Y:S01]  /*25d0*/  F2FP.SATFINITE.E5M2.F32.PACK_AB_MERGE_C R50, R51, R50, RZ ;  /* 0x000000323332723e */ /* 0x000fe200048060ff */
[----:B-1----:R-:W-:Y:S01]  /*25e0*/  IMAD.SHL.U32 R7, R12, 0x200, RZ ;  /* 0x000002000c077824 */ /* 0x002fe200078e00ff */
[----:B------:R-:W-:Y:S02]  /*25f0*/  F2FP.SATFINITE.E5M2.F32.PACK_AB_MERGE_C R46, R47, R46, RZ ;  /* 0x0000002e2f2e723e */ /* 0x000fe400048060ff */
[----:B------:R-:W-:-:S02]  /*2600*/  F2FP.SATFINITE.E5M2.F32.PACK_AB_MERGE_C R26, R27, R26, RZ ;  /* 0x0000001a1b1a723e */ /* 0x000fc400048060ff */
[----:B------:R-:W-:Y:S02]  /*2610*/  LOP3.LUT R115, R115, 0x40, RZ, 0xc0, !PT ;  /* 0x0000004073737812 */ /* 0x000fe400078ec0ff */
[----:B------:R-:W-:Y:S02]  /*2620*/  SHF.R.U32.HI R4, RZ, 0x1, R4 ;  /* 0x00000001ff047819 */ /* 0x000fe40000011604 */
[----:B------:R-:W-:Y:S02]  /*2630*/  PRMT R10, R29, 0x3340, R0 ;  /* 0x000033401d0a7816 */ /* 0x000fe40000000000 */
[----:B------:R-:W-:Y:S02]  /*2640*/  PRMT R5, R36, 0x3340, R25 ;  /* 0x0000334024057816 */ /* 0x000fe40000000019 */
[----:B------:R-:W-:Y:S02]  /*2650*/  LOP3.LUT R38, R38, 0xffff, RZ, 0xc0, !PT ;  /* 0x0000ffff26267812 */ /* 0x000fe400078ec0ff */
[----:B------:R-:W-:-:S02]  /*2660*/  LOP3.LUT R31, R30, 0xffff, RZ, 0xc0, !PT ;  /* 0x0000ffff1e1f7812 */ /* 0x000fc400078ec0ff */
[----:B------:R-:W-:Y:S02]  /*2670*/  LOP3.LUT R27, R34, 0xffff, RZ, 0xc0, !PT ;  /* 0x0000ffff221b7812 */ /* 0x000fe400078ec0ff */
[----:B------:R-:W-:Y:S02]  /*2680*/  LOP3.LUT R2, R2, 0xc00, RZ, 0xc0, !PT ;  /* 0x00000c0002027812 */ /* 0x000fe400078ec0ff */
[----:B------:R-:W-:Y:S02]  /*2690*/  PRMT R8, R21, 0x3340, R0 ;  /* 0x0000334015087816 */ /* 0x000fe40000000000 */
[----:B------:R-:W-:Y:S02]  /*26a0*/  PRMT R3, R52, 0x3340, R11 ;  /* 0x0000334034037816 */ /* 0x000fe4000000000b */
[----:B------:R-:W-:Y:S02]  /*26b0*/  LOP3.LUT R54, R54, 0xffff, RZ, 0xc0, !PT ;  /* 0x0000ffff36367812 */ /* 0x000fe400078ec0ff */
[----:B------:R-:W-:-:S02]  /*26c0*/  LOP3.LUT R19, R50, 0xffff, RZ, 0xc0, !PT ;  /* 0x0000ffff32137812 */ /* 0x000fc400078ec0ff */
[----:B------:R-:W-:Y:S02]  /*26d0*/  LOP3.LUT R23, R46, 0xffff, RZ, 0xc0, !PT ;  /* 0x0000ffff2e177812 */ /* 0x000fe400078ec0ff */
[----:B------:R-:W-:Y:S02]  /*26e0*/  LOP3.LUT R115, R115, 0x80, R4, 0xf8, !PT ;  /* 0x0000008073737812 */ /* 0x000fe400078ef804 */
[----:B------:R-:W-:Y:S02]  /*26f0*/  PRMT R13, R5, 0x5410, R10 ;  /* 0x00005410050d7816 */ /* 0x000fe4000000000a */
[----:B------:R-:W-:Y:S02]  /*2700*/  PRMT R5, R31, 0x3340, R0 ;  /* 0x000033401f057816 */ /* 0x000fe40000000000 */
[----:B------:R-:W-:Y:S02]  /*2710*/  PRMT R4, R38, 0x3340, R27 ;  /* 0x0000334026047816 */ /* 0x000fe4000000001b */
[----:B------:R-:W-:-:S02]  /*2720*/  LOP3.LUT R6, R2, 0x3c, R117, 0xf8, !PT ;  /* 0x0000003c02067812 */ /* 0x000fc400078ef875 */
[----:B------:R-:W-:Y:S02]  /*2730*/  PRMT R9, R3, 0x5410, R8 ;  /* 0x0000541003097816 */ /* 0x000fe40000000008 */
[----:B------:R-:W-:Y:S02]  /*2740*/  PRMT R3, R23, 0x3340, R0 ;  /* 0x0000334017037816 */ /* 0x000fe40000000000 */
[----:B------:R-:W-:Y:S02]  /*2750*/  PRMT R2, R54, 0x3340, R19 ;  /* 0x0000334036027816 */ /* 0x000fe40000000013 */
[----:B------:R-:W-:Y:S01]  /*2760*/  PRMT R17, R4, 0x5410, R5 ;  /* 0x0000541004117816 */ /* 0x000fe20000000005 */
[----:B------:R-:W-:Y:S01]  /*2770*/  IMAD.SHL.U32 R5, R12, 0x4, RZ ;  /* 0x000000040c057824 */ /* 0x000fe200078e00ff */
[----:B------:R-:W-:Y:S02]  /*2780*/  PRMT R15, R2, 0x5410, R3 ;  /* 0x00005410020f7816 */ /* 0x000fe40000000003 */
[----:B------:R-:W-:-:S02]  /*2790*/  SHF.R.U32.HI R3, RZ, 0x8, R11 ;  /* 0x00000008ff037819 */ /* 0x000fc4000001160b */
[----:B------:R-:W-:Y:S02]  /*27a0*/  SHF.R.U32.HI R2, RZ, 0x8, R52 ;  /* 0x00000008ff027819 */ /* 0x000fe40000011634 */
[----:B------:R-:W-:Y:S02]  /*27b0*/  SHF.R.U32.HI R4, RZ, 0x8, R21 ;  /* 0x00000008ff047819 */ /* 0x000fe40000011615 */
[----:B------:R-:W-:Y:S02]  /*27c0*/  LOP3.LUT R7, R7, 0x3000, RZ, 0xc0, !PT ;  /* 0x0000300007077812 */ /* 0x000fe400078ec0ff */
[----:B------:R-:W-:Y:S02]  /*27d0*/  LOP3.LUT R8, R5, 0x380, RZ, 0xc0, !PT ;  /* 0x0000038005087812 */ /* 0x000fe400078ec0ff */
[----:B------:R-:W-:Y:S02]  /*27e0*/  LOP3.LUT R3, R3, 0xffff, RZ, 0xc0, !PT ;  /* 0x0000ffff03037812 */ /* 0x000fe400078ec0ff */
[----:B------:R-:W-:-:S02]  /*27f0*/  LOP3.LUT R2, R2, 0xffff, RZ, 0xc0, !PT ;  /* 0x0000ffff02027812 */ /* 0x000fc400078ec0ff */
[----:B------:R-:W-:Y:S02]  /*2800*/  LOP3.LUT R4, R4, 0xffff, RZ, 0xc0, !PT ;  /* 0x0000ffff04047812 */ /* 0x000fe400078ec0ff */
[----:B------:R-:W-:Y:S01]  /*2810*/  LOP3.LUT R115, R115, UR4, R6, 0xf6, !PT ;  /* 0x0000000473737c12 */ /* 0x000fe2000f8ef606 */
[----:B------:R-:W-:Y:S01]  /*2820*/  UMOV UR4, 0x400 ;  /* 0x0000040000047882 */ /* 0x000fe20000000000 */
[----:B------:R-:W-:Y:S01]  /*2830*/  LOP3.LUT R116, R7, 0x78, R116, 0xf8, !PT ;  /* 0x0000007807747812 */ /* 0x000fe200078ef874 */
[----:B--2---:R-:W-:Y:S01]  /*2840*/  ULEA UR4, UR5, UR4, 0x18 ;  /* 0x0000000405047291 */ /* 0x004fe2000f8ec0ff */
[----:B------:R-:W-:Y:S02]  /*2850*/  LOP3.LUT R123, R8, 0x44, R123, 0xf8, !PT ;  /* 0x00000044087b7812 */ /* 0x000fe400078ef87b */
[----:B------:R-:W-:Y:S01]  /*2860*/  SHF.R.U32.HI R5, RZ, 0x8, R36 ;  /* 0x00000008ff057819 */ /* 0x000fe20000011624 */
[----:B------:R-:W-:Y:S01]  /*2870*/  UMOV UR5, 0x400 ;  /* 0x0000040000057882 */ /* 0x000fe20000000000 */
[----:B------:R-:W-:Y:S01]  /*2880*/  SHF.R.U32.HI R6, RZ, 0x8, R25 ;  /* 0x00000008ff067819 */ /* 0x000fe20000011619 */
[----:B---3--:R-:W-:Y:S01]  /*2890*/  ULEA UR5, UR6, UR5, 0x18 ;  /* 0x0000000506057291 */ /* 0x008fe2000f8ec0ff */
[----:B------:R-:W-:Y:S01]  /*28a0*/  PRMT R8, R2, 0x3340, R3 ;  /* 0x0000334002087816 */ /* 0x000fe20000000003 */
[----:B------:R-:W0:Y:S01]  /*28b0*/  LDCU.64 UR6, c[0x0][0x390] ;  /* 0x00007200ff0677ac */ /* 0x000e220008000a00 */
[----:B------:R-:W-:-:S02]  /*28c0*/  PRMT R11, R4, 0x3340, R1 ;  /* 0x00003340040b7816 */ /* 0x000fc40000000001 */
[----:B------:R-:W-:Y:S02]  /*28d0*/  SHF.R.U32.HI R7, RZ, 0x8, R29 ;  /* 0x00000008ff077819 */ /* 0x000fe4000001161d */
[----:B------:R-:W-:Y:S02]  /*28e0*/  SHF.R.U32.HI R2, RZ, 0x8, R54 ;  /* 0x00000008ff027819 */ /* 0x000fe40000011636 */
[----:B------:R-:W-:Y:S02]  /*28f0*/  SHF.R.U32.HI R3, RZ, 0x8, R19 ;  /* 0x00000008ff037819 */ /* 0x000fe40000011613 */
[----:B------:R-:W-:Y:S02]  /*2900*/  SHF.R.U32.HI R4, RZ, 0x8, R23 ;  /* 0x00000008ff047819 */ /* 0x000fe40000011617 */
[----:B------:R-:W-:Y:S02]  /*2910*/  LOP3.LUT R6, R6, 0xffff, RZ, 0xc0, !PT ;  /* 0x0000ffff06067812 */ /* 0x000fe400078ec0ff */
[----:B------:R-:W-:-:S02]  /*2920*/  LOP3.LUT R5, R5, 0xffff, RZ, 0xc0, !PT ;  /* 0x0000ffff05057812 */ /* 0x000fc400078ec0ff */
[----:B------:R-:W-:Y:S02]  /*2930*/  LOP3.LUT R7, R7, 0xffff, RZ, 0xc0, !PT ;  /* 0x0000ffff07077812 */ /* 0x000fe400078ec0ff */
[----:B------:R-:W-:Y:S02]  /*2940*/  LOP3.LUT R3, R3, 0xffff, RZ, 0xc0, !PT ;  /* 0x0000ffff03037812 */ /* 0x000fe400078ec0ff */
[----:B------:R-:W-:Y:S02]  /*2950*/  LOP3.LUT R2, R2, 0xffff, RZ, 0xc0, !PT ;  /* 0x0000ffff02027812 */ /* 0x000fe400078ec0ff */
[----:B------:R-:W-:Y:S02]  /*2960*/  LOP3.LUT R4, R4, 0xffff, RZ, 0xc0, !PT ;  /* 0x0000ffff04047812 */ /* 0x000fe400078ec0ff */
[----:B------:R-:W-:Y:S02]  /*2970*/  PRMT R5, R5, 0x3340, R6 ;  /* 0x0000334005057816 */ /* 0x000fe40000000006 */
[----:B------:R-:W-:-:S02]  /*2980*/  PRMT R6, R7, 0x3340, R0 ;  /* 0x0000334007067816 */ /* 0x000fc40000000000 */
[----:B------:R-:W-:Y:S02]  /*2990*/  PRMT R7, R2, 0x3340, R3 ;  /* 0x0000334002077816 */ /* 0x000fe40000000003 */
[----:B------:R-:W-:Y:S02]  /*29a0*/  PRMT R10, R4, 0x3340, R1 ;  /* 0x00003340040a7816 */ /* 0x000fe40000000001 */
[----:B------:R-:W-:Y:S02]  /*29b0*/  SHF.R.U32.HI R3, RZ, 0x8, R27 ;  /* 0x00000008ff037819 */ /* 0x000fe4000001161b */
[----:B------:R-:W-:Y:S02]  /*29c0*/  SHF.R.U32.HI R2, RZ, 0x8, R38 ;  /* 0x00000008ff027819 */ /* 0x000fe40000011626 */
[----:B------:R-:W-:Y:S02]  /*29d0*/  SHF.R.U32.HI R4, RZ, 0x8, R31 ;  /* 0x00000008ff047819 */ /* 0x000fe4000001161f */
[----:B------:R-:W-:-:S02]  /*29e0*/  F2FP.SATFINITE.E5M2.F32.PACK_AB_MERGE_C R40, R41, R40, RZ ;  /* 0x000000282928723e */ /* 0x000fc400048060ff */
[----:B------:R-:W-:Y:S02]  /*29f0*/  LOP3.LUT R3, R3, 0xffff, RZ, 0xc0, !PT ;  /* 0x0000ffff03037812 */ /* 0x000fe400078ec0ff */
[----:B------:R-:W-:Y:S02]  /*2a00*/  LOP3.LUT R2, R2, 0xffff, RZ, 0xc0, !PT ;  /* 0x0000ffff02027812 */ /* 0x000fe400078ec0ff */
[----:B------:R-:W-:Y:S02]  /*2a10*/  LOP3.LUT R4, R4, 0xffff, RZ, 0xc0, !PT ;  /* 0x0000ffff04047812 */ /* 0x000fe400078ec0ff */
[----:B------:R-:W-:Y:S02]  /*2a20*/  LOP3.LUT R24, R24, 0xffff, RZ, 0xc0, !PT ;  /* 0x0000ffff18187812 */ /* 0x000fe400078ec0ff */
[----:B------:R-:W-:Y:S02]  /*2a30*/  F2FP.SATFINITE.E5M2.F32.PACK_AB_MERGE_C R42, R43, R42, RZ ;  /* 0x0000002a2b2a723e */ /* 0x000fe400048060ff */
[----:B------:R-:W-:-:S02]  /*2a40*/  LOP3.LUT R40, R40, 0xffff, RZ, 0xc0, !PT ;  /* 0x0000ffff28287812 */ /* 0x000fc400078ec0ff */
[----:B------:R-:W-:Y:S02]  /*2a50*/  PRMT R3, R2, 0x3340, R3 ;  /* 0x0000334002037816 */ /* 0x000fe40000000003 */
[----:B------:R-:W-:Y:S02]  /*2a60*/  PRMT R12, R4, 0x3340, R1 ;  /* 0x00003340040c7816 */ /* 0x000fe40000000001 */
[----:B------:R-:W-:Y:S02]  /*2a70*/  PRMT R4, R13, 0x4210, R24 ;  /* 0x000042100d047816 */ /* 0x000fe40000000018 */
[----:B------:R-:W-:Y:S02]  /*2a80*/  PRMT R2, R9, 0x4210, R40 ;  /* 0x0000421009027816 */ /* 0x000fe40000000028 */
[----:B------:R-:W-:Y:S01]  /*2a90*/  PRMT R11, R8, 0x5410, R11 ;  /* 0x00005410080b7816 */ /* 0x000fe2000000000b */
[----:B------:R1:W-:Y:S01]  /*2aa0*/  STS [R115+UR4+0x100], R4 ;  /* 0x0001000473007988 */ /* 0x0003e20008000804 */
[----:B------:R-:W-:-:S02]  /*2ab0*/  PRMT R5, R5, 0x5410, R6 ;  /* 0x0000541005057816 */ /* 0x000fc40000000006 */
[----:B------:R-:W-:Y:S01]  /*2ac0*/  LOP3.LUT R42, R42, 0xffff, RZ, 0xc0, !PT ;  /* 0x0000ffff2a2a7812 */ /* 0x000fe200078ec0ff */
[----:B------:R2:W-:Y:S01]  /*2ad0*/  STS [R115+UR4], R2 ;  /* 0x0000000273007988 */ /* 0x0005e20008000804 */
[----:B------:R-:W-:Y:S01]  /*2ae0*/  LOP3.LUT R26, R26, 0xffff, RZ, 0xc0, !PT ;  /* 0x0000ffff1a1a7812 */ /* 0x000fe200078ec0ff */
[----:B------:R-:W3:Y:S01]  /*2af0*/  LDC R6, c[0x0][0x3b8] ;  /* 0x0000ee00ff067b82 */ /* 0x000ee20000000800 */
[----:B------:R-:W-:Y:S02]  /*2b00*/  PRMT R7, R7, 0x5410, R10 ;  /* 0x0000541007077816 */ /* 0x000fe4000000000a */
[----:B------:R-:W-:Y:S02]  /*2b10*/  PRMT R9, R3, 0x5410, R12 ;  /* 0x0000541003097816 */ /* 0x000fe4000000000c */
[----:B------:R-:W-:Y:S02]  /*2b20*/  PRMT R40, R11, 0x5210, R40 ;  /* 0x000052100b287816 */ /* 0x000fe40000000028 */
[----:B------:R-:W-:-:S02]  /*2b30*/  PRMT R24, R5, 0x5210, R24 ;  /* 0x0000521005187816 */ /* 0x000fc40000000018 */
[----:B------:R-:W-:Y:S01]  /*2b40*/  PRMT R8, R15, 0x4210, R42 ;  /* 0x000042100f087816 */ /* 0x000fe2000000002a */
[----:B------:R5:W-:Y:S01]  /*2b50*/  STS [R115+UR4+0x200], R40 ;  /* 0x0002002873007988 */ /* 0x000be20008000804 */
[----:B-1----:R-:W-:Y:S02]  /*2b60*/  PRMT R4, R17, 0x4210, R26 ;  /* 0x0000421011047816 */ /* 0x002fe4000000001a */
[----:B------:R-:W-:Y:S01]  /*2b70*/  PRMT R42, R7, 0x5210, R42 ;  /* 0x00005210072a7816 */ /* 0x000fe2000000002a */
[----:B------:R-:W-:Y:S01]  /*2b80*/  STS [R115+UR4+0x300], R24 ;  /* 0x0003001873007988 */ /* 0x000fe20008000804 */
[----:B------:R-:W-:Y:S01]  /*2b90*/  LOP3.LUT R3, R115, 0x40, RZ, 0x3c, !PT ;  /* 0x0000004073037812 */ /* 0x000fe200078e3cff */
[----:B------:R-:W1:Y:S01]  /*2ba0*/  LDCU UR4, c[0x0][0x3b4] ;  /* 0x00007680ff0477ac */ /* 0x000e620008000800 */
[----:B------:R-:W-:Y:S02]  /*2bb0*/  PRMT R26, R9, 0x5210, R26 ;  /* 0x00005210091a7816 */ /* 0x000fe4000000001a */
[----:B------:R-:W-:Y:S01]  /*2bc0*/  LOP3.LUT R116, R116, R123, RZ, 0x3c, !PT ;  /* 0x0000007b74747212 */ /* 0x000fe200078e3cff */
[----:B------:R-:W-:Y:S01]  /*2bd0*/  STS [R3+UR5+0x1000], R8 ;  /* 0x0010000803007988 */ /* 0x000fe20008000805 */
[----:B------:R-:W-:-:S02]  /*2be0*/  LOP3.LUT R9, R0, R96, RZ, 0xfc, !PT ;  /* 0x0000006000097212 */ /* 0x000fc400078efcff */
[----:B------:R-:W-:Y:S01]  /*2bf0*/  LOP3.LUT R12, R116, 0x4, RZ, 0x3c, !PT ;  /* 0x00000004740c7812 */ /* 0x000fe200078e3cff */
[----:B------:R0:W-:Y:S01]  /*2c00*/  STS [R3+UR5+0x1200], R42 ;  /* 0x0012002a03007988 */ /* 0x0001e20008000805 */
[----:B----4-:R-:W-:Y:S01]  /*2c10*/  ISETP.GE.AND P0, PT, R114, UR8, PT ;  /* 0x0000000872007c0c */ /* 0x010fe2000bf06270 */
[----:B---3--:R-:W-:Y:S01]  /*2c20*/  IMAD R41, R9, R6, RZ ;  /* 0x0000000609297224 */ /* 0x008fe200078e02ff */
[C-C-:B------:R-:W-:Y:S01]  /*2c30*/  LOP3.LUT R11, R0.reuse, 0x6c, R96.reuse, 0xfe, !PT ;  /* 0x0000006c000b7812 */ /* 0x140fe200078efe60 */
[----:B------:R-:W-:Y:S01]  /*2c40*/  STS [R3+UR5+0x1100], R4 ;  /* 0x0011000403007988 */ /* 0x000fe20008000805 */
[C-C-:B------:R-:W-:Y:S02]  /*2c50*/  LOP3.LUT R19, R0.reuse, 0x4, R96.reuse, 0xfe, !PT ;  /* 0x0000000400137812 */ /* 0x140fe400078efe60 */
[C-C-:B------:R-:W-:Y:S01]  /*2c60*/  LOP3.LUT R10, R0.reuse, 0x78, R96.reuse, 0xfe, !PT ;  /* 0x00000078000a7812 */ /* 0x140fe200078efe60 */
[----:B------:R3:W-:Y:S01]  /*2c70*/  STS [R3+UR5+0x1300], R26 ;  /* 0x0013001a03007988 */ /* 0x0007e20008000805 */
[--C-:B--2---:R-:W-:Y:S01]  /*2c80*/  LOP3.LUT R2, R0, 0x74, R96.reuse, 0xfe, !PT ;  /* 0x0000007400027812 */ /* 0x104fe200078efe60 */
[----:B-1----:R-:W-:Y:S01]  /*2c90*/  IMAD R114, R114, UR4, RZ ;  /* 0x0000000472727c24 */ /* 0x002fe2000f8e02ff */
[C-C-:B------:R-:W-:Y:S01]  /*2ca0*/  LOP3.LUT R7, R0.reuse, 0x70, R96.reuse, 0xfe, !PT ;  /* 0x0000007000077812 */ /* 0x140fe200078efe60 */
[----:B------:R-:W-:Y:S01]  /*2cb0*/  BAR.SYNC.DEFER_BLOCKING 0x0 ;  /* 0x0000000000007b1d */ /* 0x000fe20000010000 */
[----:B------:R-:W-:-:S02]  /*2cc0*/  LOP3.LUT R14, R0, 0x68, R96, 0xfe, !PT ;  /* 0x00000068000e7812 */ /* 0x000fc400078efe60 */
[C-C-:B------:R-:W-:Y:S02]  /*2cd0*/  LOP3.LUT R17, R0.reuse, 0x64, R96.reuse, 0xfe, !PT ;  /* 0x0000006400117812 */ /* 0x140fe400078efe60 */
[C-C-:B------:R-:W-:Y:S02]  /*2ce0*/  LOP3.LUT R16, R0.reuse, 0x60, R96.reuse, 0xfe, !PT ;  /* 0x0000006000107812 */ /* 0x140fe400078efe60 */
[C-C-:B------:R-:W-:Y:S02]  /*2cf0*/  LOP3.LUT R36, R0.reuse, 0x5c, R96.reuse, 0xfe, !PT ;  /* 0x0000005c00247812 */ /* 0x140fe400078efe60 */
[C-C-:B------:R-:W-:Y:S02]  /*2d00*/  LOP3.LUT R38, R0.reuse, 0x58, R96.reuse, 0xfe, !PT ;  /* 0x0000005800267812 */ /* 0x140fe400078efe60 */
[C-C-:B-----5:R-:W-:Y:S02]  /*2d10*/  LOP3.LUT R40, R0.reuse, 0x54, R96.reuse, 0xfe, !PT ;  /* 0x0000005400287812 */ /* 0x160fe400078efe60 */
[----:B0-----:R-:W-:-:S02]  /*2d20*/  LOP3.LUT R42, R0, 0x50, R96, 0xfe, !PT ;  /* 0x00000050002a7812 */ /* 0x001fc400078efe60 */
[C-C-:B------:R-:W-:Y:S02]  /*2d30*/  LOP3.LUT R44, R0.reuse, 0x4c, R96.reuse, 0xfe, !PT ;  /* 0x0000004c002c7812 */ /* 0x140fe400078efe60 */
[C-C-:B------:R-:W-:Y:S02]  /*2d40*/  LOP3.LUT R46, R0.reuse, 0x48, R96.reuse, 0xfe, !PT ;  /* 0x00000048002e7812 */ /* 0x140fe400078efe60 */
[C-C-:B------:R-:W-:Y:S02]  /*2d50*/  LOP3.LUT R48, R0.reuse, 0x44, R96.reuse, 0xfe, !PT ;  /* 0x0000004400307812 */ /* 0x140fe400078efe60 */
[C-C-:B---3--:R-:W-:Y:S02]  /*2d60*/  LOP3.LUT R26, R0.reuse, 0x40, R96.reuse, 0xfe, !PT ;  /* 0x00000040001a7812 */ /* 0x148fe400078efe60 */
[C-C-:B------:R-:W-:Y:S01]  /*2d70*/  LOP3.LUT R27, R0.reuse, 0x3c, R96.reuse, 0xfe, !PT ;  /* 0x0000003c001b7812 */ /* 0x140fe200078efe60 */
[----:B------:R-:W0:Y:S01]  /*2d80*/  LDS R15, [R116+UR5] ;  /* 0x00000005740f7984 */ /* 0x000e220008000800 */
[----:B------:R-:W-:-:S02]  /*2d90*/  LOP3.LUT R28, R0, 0x38, R96, 0xfe, !PT ;  /* 0x00000038001c7812 */ /* 0x000fc400078efe60 */
[C-C-:B------:R-:W-:Y:S01]  /*2da0*/  LOP3.LUT R29, R0.reuse, 0x34, R96.reuse, 0xfe, !PT ;  /* 0x00000034001d7812 */ /* 0x140fe200078efe60 */
[----:B------:R-:W1:Y:S01]  /*2db0*/  LDS R13, [R12+UR5] ;  /* 0x000000050c0d7984 */ /* 0x000e620008000800 */
[C-C-:B------:R-:W-:Y:S02]  /*2dc0*/  LOP3.LUT R30, R0.reuse, 0x30, R96.reuse, 0xfe, !PT ;  /* 0x00000030001e7812 */ /* 0x140fe400078efe60 */
[C-C-:B------:R-:W-:Y:S01]  /*2dd0*/  LOP3.LUT R31, R0.reuse, 0x2c, R96.reuse, 0xfe, !PT ;  /* 0x0000002c001f7812 */ /* 0x140fe200078efe60 */
[----:B------:R-:W2:Y:S01]  /*2de0*/  LDS R5, [R116+UR5+0x400] ;  /* 0x0004000574057984 */ /* 0x000ea20008000800 */
[C-C-:B------:R-:W-:Y:S02]  /*2df0*/  LOP3.LUT R32, R0.reuse, 0x28, R96.reuse, 0xfe, !PT ;  /* 0x0000002800207812 */ /* 0x140fe400078efe60 */
[C-C-:B------:R-:W-:Y:S01]  /*2e00*/  LOP3.LUT R33, R0.reuse, 0x24, R96.reuse, 0xfe, !PT ;  /* 0x0000002400217812 */ /* 0x140fe200078efe60 */
[----:B------:R-:W3:Y:S01]  /*2e10*/  LDS R4, [R12+UR5+0x400] ;  /* 0x000400050c047984 */ /* 0x000ee20008000800 */
[----:B------:R-:W-:-:S02]  /*2e20*/  LOP3.LUT R34, R0, 0x20, R96, 0xfe, !PT ;  /* 0x0000002000227812 */ /* 0x000fc400078efe60 */
[C-C-:B------:R-:W-:Y:S02]  /*2e30*/  LOP3.LUT R3, R0.reuse, 0x7c, R96.reuse, 0xfe, !PT ;  /* 0x0000007c00037812 */ /* 0x140fe400078efe60 */
[C-C-:B------:R-:W-:Y:S02]  /*2e40*/  LOP3.LUT R35, R0.reuse, 0x1c, R96.reuse, 0xfe, !PT ;  /* 0x0000001c00237812 */ /* 0x140fe400078efe60 */
[C-C-:B------:R-:W-:Y:S02]  /*2e50*/  LOP3.LUT R37, R0.reuse, 0x18, R96.reuse, 0xfe, !PT ;  /* 0x0000001800257812 */ /* 0x140fe400078efe60 */
[C-C-:B------:R-:W-:Y:S02]  /*2e60*/  LOP3.LUT R39, R0.reuse, 0x14, R96.reuse, 0xfe, !PT ;  /* 0x0000001400277812 */ /* 0x140fe400078efe60 */
[C-C-:B------:R-:W-:Y:S02]  /*2e70*/  LOP3.LUT R25, R0.reuse, 0x10, R96.reuse, 0xfe, !PT ;  /* 0x0000001000197812 */ /* 0x140fe400078efe60 */
[----:B------:R-:W-:-:S02]  /*2e80*/  LOP3.LUT R23, R0, 0xc, R96, 0xfe, !PT ;  /* 0x0000000c00177812 */ /* 0x000fc400078efe60 */
[----:B------:R-:W-:Y:S02]  /*2e90*/  LOP3.LUT R21, R0, 0x8, R96, 0xfe, !PT ;  /* 0x0000000800157812 */ /* 0x000fe400078efe60 */
[----:B------:R-:W-:Y:S01]  /*2ea0*/  LDS R0, [R116+UR5+0x800] ;  /* 0x0008000574007984 */ /* 0x000fe20008000800 */
[----:B------:R-:W-:Y:S01]  /*2eb0*/  IADD3 R8, P3, PT, R114, UR6, RZ ;  /* 0x0000000672087c10 */ /* 0x000fe2000ff7e0ff */
[-C--:B------:R-:W-:Y:S01]  /*2ec0*/  IMAD R45, R23, R6.reuse, RZ ;  /* 0x00000006172d7224 */ /* 0x080fe200078e02ff */
[----:B------:R-:W-:Y:S01]  /*2ed0*/  ISETP.LT.AND P4, PT, R11, UR9, !P0 ;  /* 0x000000090b007c0c */ /* 0x000fe2000c781270 */
[-C--:B------:R-:W-:Y:S01]  /*2ee0*/  IMAD R11, R19, R6.reuse, RZ ;  /* 0x00000006130b7224 */ /* 0x080fe200078e02ff */
[----:B------:R-:W-:Y:S01]  /*2ef0*/  ISETP.LT.AND P2, PT, R9, UR9, !P0 ;  /* 0x0000000909007c0c */ /* 0x000fe2000c741270 */
[----:B------:R-:W-:Y:S01]  /*2f00*/  IMAD R43, R21, R6, RZ ;  /* 0x00000006152b7224 */ /* 0x000fe200078e02ff */
[----:B------:R-:W4:Y:S01]  /*2f10*/  LDS R9, [R12+UR5+0x800] ;  /* 0x000800050c097984 */ /* 0x000f220008000800 */
[----:B------:R-:W-:-:S02]  /*2f20*/  ISETP.LT.AND P1, PT, R10, UR9, !P0 ;  /* 0x000000090a007c0c */ /* 0x000fc4000c721270 */
[----:B------:R-:W-:Y:S01]  /*2f30*/  LEA.HI.X.SX32 R10, R114, UR7, 0x1, P3 ;  /* 0x00000007720a7c11 */ /* 0x000fe200098f0eff */
[----:B------:R-:W-:Y:S01]  /*2f40*/  LDS R12, [R12+UR5+0xc00] ;  /* 0x000c00050c0c7984 */ /* 0x000fe20008000800 */
[-C--:B------:R-:W-:Y:S02]  /*2f50*/  IADD3 R18, P5, PT, R41, R8.reuse, RZ ;  /* 0x0000000829127210 */ /* 0x080fe40007fbe0ff */
[----:B------:R-:W-:Y:S02]  /*2f60*/  IADD3 R20, P6, PT, R11, R8, RZ ;  /* 0x000000080b147210 */ /* 0x000fe40007fde0ff */
[----:B------:R-:W-:Y:S02]  /*2f70*/  ISETP.LT.AND P3, PT, R19, UR9, !P0 ;  /* 0x0000000913007c0c */ /* 0x000fe4000c761270 */
[----:B------:R-:W-:Y:S01]  /*2f80*/  LEA.HI.X.SX32 R19, R41, R10, 0x1, P5 ;  /* 0x0000000a29137211 */ /* 0x000fe200028f0eff */
[----:B------:R-:W-:Y:S01]  /*2f90*/  IMAD R41, R6, 0x20, R41 ;  /* 0x0000002006297824 */ /* 0x000fe200078e0229 */
[----:B------:R-:W-:-:S02]  /*2fa0*/  ISETP.LT.AND P5, PT, R21, UR9, !P0 ;  /* 0x0000000915007c0c */ /* 0x000fc4000c7a1270 */
[----:B------:R-:W-:Y:S02]  /*2fb0*/  LEA.HI.X.SX32 R21, R11, R10, 0x1, P6 ;  /* 0x0000000a0b157211 */ /* 0x000fe400030f0eff */
[----:B------:R-:W5:Y:S01]  /*2fc0*/  LDS R11, [R116+UR5+0xc00] ;  /* 0x000c0005740b7984 */ /* 0x000f620008000800 */
[----:B0-----:R-:W-:Y:S02]  /*2fd0*/  PRMT R47, R15, 0x7770, RZ ;  /* 0x000077700f2f7816 */ /* 0x001fe400000000ff */
[----:B-1----:R-:W-:Y:S02]  /*2fe0*/  PRMT R49, R13, 0x7770, RZ ;  /* 0x000077700d317816 */ /* 0x002fe400000000ff */
[-C--:B------:R-:W-:Y:S01]  /*2ff0*/  IADD3 R24, P6, PT, R45, R8.reuse, RZ ;  /* 0x000000082d187210 */ /* 0x080fe20007fde0ff */
[----:B------:R0:W-:Y:S01]  /*3000*/  @P2 STG.E.U8 desc[UR10][R18.64], R47 ;  /* 0x0000002f12002986 */ /* 0x0001e2000c10110a */
[----:B------:R-:W-:Y:S02]  /*3010*/  IADD3 R22, P2, PT, R43, R8, RZ ;  /* 0x000000082b167210 */ /* 0x000fe40007f5e0ff */
[----:B--2---:R-:W-:Y:S01]  /*3020*/  PRMT R51, R5, 0x7770, RZ ;  /* 0x0000777005337816 */ /* 0x004fe200000000ff */
[----:B------:R1:W-:Y:S01]  /*3030*/  @P3 STG.E.U8 desc[UR10][R20.64], R49 ;  /* 0x0000003114003986 */ /* 0x0003e2000c10110a */
[----:B------:R-:W-:-:S02]  /*3040*/  ISETP.LT.AND P3, PT, R23, UR9, !P0 ;  /* 0x0000000917007c0c */ /* 0x000fc4000c761270 */
[----:B------:R-:W-:Y:S01]  /*3050*/  LEA.HI.X.SX32 R23, R43, R10, 0x1, P2 ;  /* 0x0000000a2b177211 */ /* 0x000fe200010f0eff */
[C---:B------:R-:W-:Y:S01]  /*3060*/  IMAD R43, R25.reuse, R6, RZ ;  /* 0x00000006192b7224 */ /* 0x040fe200078e02ff */
[----:B------:R-:W-:Y:S02]  /*3070*/  ISETP.LT.AND P2, PT, R25, UR9, !P0 ;  /* 0x0000000919007c0c */ /* 0x000fe4000c741270 */
[----:B------:R-:W-:Y:S01]  /*3080*/  LEA.HI.X.SX32 R25, R45, R10, 0x1, P6 ;  /* 0x0000000a2d197211 */ /* 0x000fe200030f0eff */
[----:B------:R2:W-:Y:S01]  /*3090*/  @P5 STG.E.U8 desc[UR10][R22.64], R51 ;  /* 0x0000003316005986 */ /* 0x0005e2000c10110a */
[C---:B------:R-:W-:Y:S01]  /*30a0*/  ISETP.LT.AND P6, PT, R39.reuse, UR9, !P0 ;  /* 0x0000000927007c0c */ /* 0x040fe2000c7c1270 */
[----:B------:R-:W-:Y:S01]  /*30b0*/  IMAD R39, R39, R6, RZ ;  /* 0x0000000627277224 */ /* 0x000fe200078e02ff */
[----:B---3--:R-:W-:Y:S02]  /*30c0*/  PRMT R45, R4, 0x7770, RZ ;  /* 0x00007770042d7816 */ /* 0x008fe400000000ff */
[----:B0-----:R-:W-:-:S02]  /*30d0*/  IADD3 R18, P5, PT, R43, R8, RZ ;  /* 0x000000082b127210 */ /* 0x001fc40007fbe0ff */
[----:B----4-:R-:W-:Y:S01]  /*30e0*/  PRMT R47, R9, 0x7770, RZ ;  /* 0x00007770092f7816 */ /* 0x010fe200000000ff */
[----:B------:R0:W-:Y:S01]  /*30f0*/  @P3 STG.E.U8 desc[UR10][R24.64], R45 ;  /* 0x0000002d18003986 */ /* 0x0001e2000c10110a */
[----:B-1----:R-:W-:Y:S02]  /*3100*/  IADD3 R20, P3, PT, R39, R8, RZ ;  /* 0x0000000827147210 */ /* 0x002fe40007f7e0ff */
[----:B------:R-:W-:Y:S02]  /*3110*/  LEA.HI.X.SX32 R19, R43, R10, 0x1, P5 ;  /* 0x0000000a2b137211 */ /* 0x000fe400028f0eff */
[----:B------:R-:W-:Y:S02]  /*3120*/  PRMT R43, R0, 0x7770, RZ ;  /* 0x00007770002b7816 */ /* 0x000fe400000000ff */
[C---:B------:R-:W-:Y:S01]  /*3130*/  ISETP.LT.AND P5, PT, R37.reuse, UR9, !P0 ;  /* 0x0000000925007c0c */ /* 0x040fe2000c7a1270 */
[----:B------:R-:W-:Y:S01]  /*3140*/  IMAD R37, R37, R6, RZ ;  /* 0x0000000625257224 */ /* 0x000fe200078e02ff */
[----:B------:R-:W-:Y:S01]  /*3150*/  LEA.HI.X.SX32 R21, R39, R10, 0x1, P3 ;  /* 0x0000000a27157211 */ /* 0x000fe200018f0eff */
[C---:B------:R-:W-:Y:S01]  /*3160*/  IMAD R39, R35.reuse, R6, RZ ;  /* 0x0000000623277224 */ /* 0x040fe200078e02ff */
[----:B------:R1:W-:Y:S01]  /*3170*/  @P2 STG.E.U8 desc[UR10][R18.64], R43 ;  /* 0x0000002b12002986 */ /* 0x0003e2000c10110a */
[----:B------:R-:W-:-:S02]  /*3180*/  ISETP.LT.AND P2, PT, R35, UR9, !P0 ;  /* 0x0000000923007c0c */ /* 0x000fc4000c741270 */
[-C--:B--2---:R-:W-:Y:S01]  /*3190*/  IADD3 R22, P3, PT, R37, R8.reuse, RZ ;  /* 0x0000000825167210 */ /* 0x084fe20007f7e0ff */
[----:B------:R2:W-:Y:S01]  /*31a0*/  @P6 STG.E.U8 desc[UR10][R20.64], R47 ;  /* 0x0000002f14006986 */ /* 0x0005e2000c10110a */
[----:B0-----:R-:W-:Y:S02]  /*31b0*/  IADD3 R24, P6, PT, R39, R8, RZ ;  /* 0x0000000827187210 */ /* 0x001fe40007fde0ff */
[-C--:B------:R-:W-:Y:S02]  /*31c0*/  LEA.HI.X.SX32 R23, R37, R10.reuse, 0x1, P3 ;  /* 0x0000000a25177211 */ /* 0x080fe400018f0eff */
[----:B-----5:R-:W-:Y:S02]  /*31d0*/  PRMT R35, R11, 0x7770, RZ ;  /* 0x000077700b237816 */ /* 0x020fe400000000ff */
[----:B------:R-:W-:Y:S02]  /*31e0*/  ISETP.LT.AND P3, PT, R34, UR9, !P0 ;  /* 0x0000000922007c0c */ /* 0x000fe4000c761270 */
[----:B------:R-:W-:Y:S01]  /*31f0*/  LEA.HI.X.SX32 R25, R39, R10, 0x1, P6 ;  /* 0x0000000a27197211 */ /* 0x000fe200030f0eff */
[----:B------:R0:W-:Y:S01]  /*3200*/  @P5 STG.E.U8 desc[UR10][R22.64], R35 ;  /* 0x0000002316005986 */ /* 0x0001e2000c10110a */
[----:B-1----:R-:W-:Y:S01]  /*3210*/  IADD3 R18, P6, PT, R41, R8, RZ ;  /* 0x0000000829127210 */ /* 0x002fe20007fde0ff */
[----:B--2---:R-:W-:Y:S01]  /*3220*/  IMAD R21, R6, 0x4, R41 ;  /* 0x0000000406157824 */ /* 0x004fe200078e0229 */
[----:B------:R-:W-:-:S02]  /*3230*/  PRMT R37, R12, 0x7770, RZ ;  /* 0x000077700c257816 */ /* 0x000fc400000000ff */
[----:B------:R-:W-:Y:S01]  /*3240*/  ISETP.LT.AND P5, PT, R33, UR9, !P0 ;  /* 0x0000000921007c0c */ /* 0x000fe2000c7a1270 */
[----:B------:R-:W-:Y:S01]  /*3250*/  IMAD R33, R6, 0x4, R21 ;  /* 0x0000000406217824 */ /* 0x000fe200078e0215 */
[----:B------:R-:W-:Y:S01]  /*3260*/  LEA.HI.X.SX32 R19, R41, R10, 0x1, P6 ;  /* 0x0000000a29137211 */ /* 0x000fe200030f0eff */
[----:B------:R1:W-:Y:S01]  /*3270*/  @P2 STG.E.U8 desc[UR10][R24.64], R37 ;  /* 0x0000002518002986 */ /* 0x0003e2000c10110a */
[----:B------:R-:W-:Y:S02]  /*3280*/  IADD3 R20, P6, PT, R21, R8, RZ ;  /* 0x0000000815147210 */ /* 0x000fe40007fde0ff */
[----:B------:R-:W-:Y:S02]  /*3290*/  PRMT R39, R15, 0x7771, RZ ;  /* 0x000077710f277816 */ /* 0x000fe400000000ff */
[----:B------:R-:W-:Y:S02]  /*32a0*/  ISETP.LT.AND P2, PT, R32, UR9, !P0 ;  /* 0x0000000920007c0c */ /* 0x000fe4000c741270 */
[----:B------:R-:W-:Y:S01]  /*32b0*/  LEA.HI.X.SX32 R21, R21, R10, 0x1, P6 ;  /* 0x0000000a15157211 */ /* 0x000fe200030f0eff */
[----:B------:R2:W-:Y:S01]  /*32c0*/  @P3 STG.E.U8 desc[UR10][R18.64], R39 ;  /* 0x0000002712003986 */ /* 0x0005e2000c10110a */
[----:B0-----:R-:W-:-:S02]  /*32d0*/  IADD3 R22, P6, PT, R33, R8, RZ ;  /* 0x0000000821167210 */ /* 0x001fc40007fde0ff */
[----:B------:R-:W-:Y:S01]  /*32e0*/  ISETP.LT.AND P3, PT, R31, UR9, !P0 ;  /* 0x000000091f007c0c */ /* 0x000fe2000c761270 */
[C---:B-1----:R-:W-:Y:S01]  /*32f0*/  IMAD R25, R6.reuse, 0x4, R33 ;  /* 0x0000000406197824 */ /* 0x042fe200078e0221 */
[----:B------:R-:W-:Y:S02]  /*3300*/  PRMT R31, R13, 0x7771, RZ ;  /* 0x000077710d1f7816 */ /* 0x000fe400000000ff */
[----:B------:R-:W-:Y:S02]  /*3310*/  LEA.HI.X.SX32 R23, R33, R10, 0x1, P6 ;  /* 0x0000000a21177211 */ /* 0x000fe400030f0eff */
[----:B------:R-:W-:Y:S01]  /*3320*/  PRMT R33, R5, 0x7771, RZ ;  /* 0x0000777105217816 */ /* 0x000fe200000000ff */
[----:B------:R0:W-:Y:S01]  /*3330*/  @P5 STG.E.U8 desc[UR10][R20.64], R31 ;  /* 0x0000001f14005986 */ /* 0x0001e2000c10110a */
[C---:B------:R-:W-:Y:S01]  /*3340*/  IADD3 R24, P6, PT, R25.reuse, R8, RZ ;  /* 0x0000000819187210 */ /* 0x040fe20007fde0ff */
[----:B--2---:R-:W-:Y:S01]  /*3350*/  IMAD R19, R6, 0x4, R25 ;  /* 0x0000000406137824 */ /* 0x004fe200078e0219 */
[----:B------:R-:W-:Y:S01]  /*3360*/  ISETP.LT.AND P5, PT, R30, UR9, !P0 ;  /* 0x000000091e007c0c */ /* 0x000fe2000c7a1270 */
[----:B------:R1:W-:Y:S01]  /*3370*/  @P2 STG.E.U8 desc[UR10][R22.64], R33 ;  /* 0x0000002116002986 */ /* 0x0003e2000c10110a */
[----:B------:R-:W-:-:S02]  /*3380*/  LEA.HI.X.SX32 R25, R25, R10, 0x1, P6 ;  /* 0x0000000a19197211 */ /* 0x000fc400030f0eff */
[----:B------:R-:W-:Y:S01]  /*3390*/  ISETP.LT.AND P2, PT, R29, UR9, !P0 ;  /* 0x000000091d007c0c */ /* 0x000fe2000c741270 */
[----:B------:R-:W-:Y:S01]  /*33a0*/  IMAD R29, R6, 0x4, R19 ;  /* 0x00000004061d7824 */ /* 0x000fe200078e0213 */
[C---:B------:R-:W-:Y:S02]  /*33b0*/  IADD3 R18, P6, PT, R19.reuse, R8, RZ ;  /* 0x0000000813127210 */ /* 0x040fe40007fde0ff */
[----:B------:R-:W-:Y:S02]  /*33c0*/  PRMT R35, R4, 0x7771, RZ ;  /* 0x0000777104237816 */ /* 0x000fe400000000ff */
[----:B------:R-:W-:Y:S02]  /*33d0*/  LEA.HI.X.SX32 R19, R19, R10, 0x1, P6 ;  /* 0x0000000a13137211 */ /* 0x000fe400030f0eff */
[C---:B0-----:R-:W-:Y:S01]  /*33e0*/  IADD3 R20, P6, PT, R29.reuse, R8, RZ ;  /* 0x000000081d147210 */ /* 0x041fe20007fde0ff */
[----:B-1----:R-:W-:Y:S01]  /*33f0*/  IMAD R23, R6, 0x4, R29 ;  /* 0x0000000406177824 */ /* 0x002fe200078e021d */
[----:B------:R-:W-:Y:S01]  /*3400*/  PRMT R31, R0, 0x7771, RZ ;  /* 0x00007771001f7816 */ /* 0x000fe200000000ff */
[----:B------:R0:W-:Y:S01]  /*3410*/  @P3 STG.E.U8 desc[UR10][R24.64], R35 ;  /* 0x0000002318003986 */ /* 0x0001e2000c10110a */
[----:B------:R-:W-:-:S02]  /*3420*/  LEA.HI.X.SX32 R21, R29, R10, 0x1, P6 ;  /* 0x0000000a1d157211 */ /* 0x000fc400030f0eff */
[----:B------:R-:W-:Y:S01]  /*3430*/  IADD3 R22, P6, PT, R23, R8, RZ ;  /* 0x0000000817167210 */ /* 0x000fe20007fde0ff */
[----:B------:R1:W-:Y:S01]  /*3440*/  @P5 STG.E.U8 desc[UR10][R18.64], R31 ;  /* 0x0000001f12005986 */ /* 0x0003e2000c10110a */
[----:B------:R-:W-:Y:S02]  /*3450*/  ISETP.LT.AND P3, PT, R28, UR9, !P0 ;  /* 0x000000091c007c0c */ /* 0x000fe4000c761270 */
[----:B------:R-:W-:Y:S02]  /*3460*/  PRMT R29, R9, 0x7771, RZ ;  /* 0x00007771091d7816 */ /* 0x000fe400000000ff */
[----:B------:R-:W-:Y:S02]  /*3470*/  ISETP.LT.AND P5, PT, R27, UR9, !P0 ;  /* 0x000000091b007c0c */ /* 0x000fe4000c7a1270 */
[----:B------:R-:W-:Y:S01]  /*3480*/  PRMT R33, R11, 0x7771, RZ ;  /* 0x000077710b217816 */ /* 0x000fe200000000ff */
[----:B0-----:R-:W-:Y:S01]  /*3490*/  IMAD R25, R6, 0x4, R23 ;  /* 0x0000000406197824 */ /* 0x001fe200078e0217 */
[----:B------:R-:W-:Y:S01]  /*34a0*/  LEA.HI.X.SX32 R23, R23, R10, 0x1, P6 ;  /* 0x0000000a17177211 */ /* 0x000fe200030f0eff */
[----:B------:R0:W-:Y:S01]  /*34b0*/  @P2 STG.E.U8 desc[UR10][R20.64], R29 ;  /* 0x0000001d14002986 */ /* 0x0001e2000c10110a */
[----:B------:R-:W-:Y:S01]  /*34c0*/  ISETP.LT.AND P2, PT, R26, UR9, !P0 ;  /* 0x000000091a007c0c */ /* 0x000fe2000c741270 */
[----:B------:R-:W-:Y:S01]  /*34d0*/  IMAD R27, R6, 0x4, R25 ;  /* 0x00000004061b7824 */ /* 0x000fe200078e0219 */
[----:B------:R-:W-:Y:S01]  /*34e0*/  IADD3 R24, P6, PT, R25, R8, RZ ;  /* 0x0000000819187210 */ /* 0x000fe20007fde0ff */
[----:B------:R2:W-:Y:S01]  /*34f0*/  @P3 STG.E.U8 desc[UR10][R22.64], R33 ;  /* 0x0000002116003986 */ /* 0x0005e2000c10110a */
[----:B------:R-:W-:-:S02]  /*3500*/  ISETP.LT.AND P3, PT, R48, UR9, !P0 ;  /* 0x0000000930007c0c */ /* 0x000fc4000c761270 */
[----:B------:R-:W-:Y:S02]  /*3510*/  LEA.HI.X.SX32 R25, R25, R10, 0x1, P6 ;  /* 0x0000000a19197211 */ /* 0x000fe400030f0eff */
[----:B-1----:R-:W-:Y:S02]  /*3520*/  IADD3 R18, P6, PT, R27, R8, RZ ;  /* 0x000000081b127210 */ /* 0x002fe40007fde0ff */
[----:B------:R-:W-:Y:S01]  /*3530*/  PRMT R31, R15, 0x7772, RZ ;  /* 0x000077720f1f7816 */ /* 0x000fe200000000ff */
[----:B0-----:R-:W-:Y:S01]  /*3540*/  IMAD R21, R6, 0x4, R27 ;  /* 0x0000000406157824 */ /* 0x001fe200078e021b */
[----:B------:R-:W-:Y:S02]  /*3550*/  LEA.HI.X.SX32 R19, R27, R10, 0x1, P6 ;  /* 0x0000000a1b137211 */ /* 0x000fe400030f0eff */
[----:B------:R-:W-:Y:S01]  /*3560*/  PRMT R29, R12, 0x7771, RZ ;  /* 0x000077710c1d7816 */ /* 0x000fe200000000ff */
[----:B--2---:R-:W-:Y:S01]  /*3570*/  IMAD R23, R6, 0x4, R21 ;  /* 0x0000000406177824 */ /* 0x004fe200078e0215 */
[----:B------:R-:W-:-:S02]  /*3580*/  IADD3 R20, P6, PT, R21, R8, RZ ;  /* 0x0000000815147210 */ /* 0x000fc40007fde0ff */
[----:B------:R-:W-:Y:S01]  /*3590*/  PRMT R33, R13, 0x7772, RZ ;  /* 0x000077720d217816 */ /* 0x000fe200000000ff */
[----:B------:R-:W-:Y:S01]  /*35a0*/  IMAD R27, R6, 0x4, R23 ;  /* 0x00000004061b7824 */ /* 0x000fe200078e0217 */
[----:B------:R-:W-:Y:S01]  /*35b0*/  LEA.HI.X.SX32 R21, R21, R10, 0x1, P6 ;  /* 0x0000000a15157211 */ /* 0x000fe200030f0eff */
[----:B------:R0:W-:Y:S01]  /*35c0*/  @P5 STG.E.U8 desc[UR10][R24.64], R29 ;  /* 0x0000001d18005986 */ /* 0x0001e2000c10110a */
[C---:B------:R-:W-:Y:S02]  /*35d0*/  IADD3 R22, P6, PT, R23.reuse, R8, RZ ;  /* 0x0000000817167210 */ /* 0x040fe40007fde0ff */
[----:B------:R-:W-:Y:S01]  /*35e0*/  ISETP.LT.AND P5, PT, R46, UR9, !P0 ;  /* 0x000000092e007c0c */ /* 0x000fe2000c7a1270 */
[----:B------:R1:W-:Y:S01]  /*35f0*/  @P2 STG.E.U8 desc[UR10][R18.64], R31 ;  /* 0x0000001f12002986 */ /* 0x0003e2000c10110a */
[----:B------:R-:W-:Y:S02]  /*3600*/  LEA.HI.X.SX32 R23, R23, R10, 0x1, P6 ;  /* 0x0000000a17177211 */ /* 0x000fe400030f0eff */
[----:B------:R-:W-:Y:S01]  /*3610*/  ISETP.LT.AND P2, PT, R44, UR9, !P0 ;  /* 0x000000092c007c0c */ /* 0x000fe2000c741270 */
[----:B------:R2:W-:Y:S01]  /*3620*/  @P3 STG.E.U8 desc[UR10][R20.64], R33 ;  /* 0x0000002114003986 */ /* 0x0005e2000c10110a */
[----:B------:R-:W-:-:S02]  /*3630*/  ISETP.LT.AND P3, PT, R42, UR9, !P0 ;  /* 0x000000092a007c0c */ /* 0x000fc4000c761270 */
[----:B0-----:R-:W-:Y:S02]  /*3640*/  IADD3 R24, P6, PT, R27, R8, RZ ;  /* 0x000000081b187210 */ /* 0x001fe40007fde0ff */
[----:B------:R-:W-:Y:S01]  /*3650*/  PRMT R29, R5, 0x7772, RZ ;  /* 0x00007772051d7816 */ /* 0x000fe200000000ff */
[----:B-1----:R-:W-:Y:S01]  /*3660*/  IMAD R19, R6, 0x4, R27 ;  /* 0x0000000406137824 */ /* 0x002fe200078e021b */
[----:B------:R-:W-:Y:S02]  /*3670*/  LEA.HI.X.SX32 R25, R27, R10, 0x1, P6 ;  /* 0x0000000a1b197211 */ /* 0x000fe400030f0eff */
[----:B------:R-:W-:Y:S01]  /*3680*/  PRMT R31, R4, 0x7772, RZ ;  /* 0x00007772041f7816 */ /* 0x000fe200000000ff */
[----:B--2---:R-:W-:Y:S01]  /*3690*/  IMAD R21, R6, 0x4, R19 ;  /* 0x0000000406157824 */ /* 0x004fe200078e0213 */
[C---:B------:R-:W-:Y:S01]  /*36a0*/  IADD3 R18, P6, PT, R19.reuse, R8, RZ ;  /* 0x0000000813127210 */ /* 0x040fe20007fde0ff */
[----:B------:R0:W-:Y:S01]  /*36b0*/  @P5 STG.E.U8 desc[UR10][R22.64], R29 ;  /* 0x0000001d16005986 */ /* 0x0001e2000c10110a */
[----:B------:R-:W-:Y:S01]  /*36c0*/  ISETP.LT.AND P5, PT, R40, UR9, !P0 ;  /* 0x0000000928007c0c */ /* 0x000fe2000c7a1270 */
[----:B------:R-:W-:Y:S01]  /*36d0*/  IMAD R27, R6, 0x4, R21 ;  /* 0x00000004061b7824 */ /* 0x000fe200078e0215 */
[----:B------:R-:W-:Y:S01]  /*36e0*/  LEA.HI.X.SX32 R19, R19, R10, 0x1, P6 ;  /* 0x0000000a13137211 */ /* 0x000fe200030f0eff */
[----:B------:R1:W-:Y:S01]  /*36f0*/  @P2 STG.E.U8 desc[UR10][R24.64], R31 ;  /* 0x0000001f18002986 */ /* 0x0003e2000c10110a */
[----:B------:R-:W-:-:S02]  /*3700*/  IADD3 R20, P6, PT, R21, R8, RZ ;  /* 0x0000000815147210 */ /* 0x000fc40007fde0ff */
[----:B------:R-:W-:Y:S02]  /*3710*/  PRMT R33, R0, 0x7772, RZ ;  /* 0x0000777200217816 */ /* 0x000fe400000000ff */
[----:B------:R-:W-:Y:S02]  /*3720*/  LEA.HI.X.SX32 R21, R21, R10, 0x1, P6 ;  /* 0x0000000a15157211 */ /* 0x000fe400030f0eff */
[----:B------:R-:W-:Y:S01]  /*3730*/  ISETP.LT.AND P2, PT, R38, UR9, !P0 ;  /* 0x0000000926007c0c */ /* 0x000fe2000c741270 */
[----:B------:R2:W-:Y:S01]  /*3740*/  @P3 STG.E.U8 desc[UR10][R18.64], R33 ;  /* 0x0000002112003986 */ /* 0x0005e2000c10110a */
[----:B0-----:R-:W-:Y:S02]  /*3750*/  IADD3 R22, P6, PT, R27, R8, RZ ;  /* 0x000000081b167210 */ /* 0x001fe40007fde0ff */
[----:B------:R-:W-:Y:S01]  /*3760*/  PRMT R29, R9, 0x7772, RZ ;  /* 0x00007772091d7816 */ /* 0x000fe200000000ff */
[----:B-1----:R-:W-:Y:S01]  /*3770*/  IMAD R25, R6, 0x4, R27 ;  /* 0x0000000406197824 */ /* 0x002fe200078e021b */
[----:B------:R-:W-:-:S02]  /*3780*/  LEA.HI.X.SX32 R23, R27, R10, 0x1, P6 ;  /* 0x0000000a1b177211 */ /* 0x000fc400030f0eff */
[----:B------:R-:W-:Y:S01]  /*3790*/  ISETP.LT.AND P6, PT, R17, UR9, !P0 ;  /* 0x0000000911007c0c */ /* 0x000fe2000c7c1270 */
[----:B------:R-:W-:Y:S01]  /*37a0*/  IMAD R17, R6, 0x4, R25 ;  /* 0x0000000406117824 */ /* 0x000fe200078e0219 */
[----:B------:R-:W-:Y:S01]  /*37b0*/  ISETP.LT.AND P3, PT, R36, UR9, !P0 ;  /* 0x0000000924007c0c */ /* 0x000fe2000c761270 */
[----:B------:R0:W-:Y:S01]  /*37c0*/  @P5 STG.E.U8 desc[UR10][R20.64], R29 ;  /* 0x0000001d14005986 */ /* 0x0001e2000c10110a */
[----:B------:R-:W-:Y:S01]  /*37d0*/  PRMT R31, R11, 0x7772, RZ ;  /* 0x000077720b1f7816 */ /* 0x000fe200000000ff */
[----:B--2---:R-:W-:Y:S01]  /*37e0*/  IMAD R19, R6, 0x4, R17 ;  /* 0x0000000406137824 */ /* 0x004fe200078e0211 */
[C---:B------:R-:W-:Y:S02]  /*37f0*/  IADD3 R24, P5, PT, R25.reuse, R8, RZ ;  /* 0x0000000819187210 */ /* 0x040fe40007fbe0ff */
[----:B------:R-:W-:Y:S01]  /*3800*/  PRMT R27, R12, 0x7772, RZ ;  /* 0x000077720c1b7816 */ /* 0x000fe200000000ff */
[----:B------:R1:W-:Y:S01]  /*3810*/  @P2 STG.E.U8 desc[UR10][R22.64], R31 ;  /* 0x0000001f16002986 */ /* 0x0003e2000c10110a */
[----:B------:R-:W-:-:S02]  /*3820*/  LEA.HI.X.SX32 R25, R25, R10, 0x1, P5 ;  /* 0x0000000a19197211 */ /* 0x000fc400028f0eff */
[----:B------:R-:W-:Y:S02]  /*3830*/  ISETP.LT.AND P2, PT, R16, UR9, !P0 ;  /* 0x0000000910007c0c */ /* 0x000fe4000c741270 */
[-C--:B------:R-:W-:Y:S01]  /*3840*/  IADD3 R16, P5, PT, R17, R8.reuse, RZ ;  /* 0x0000000811107210 */ /* 0x080fe20007fbe0ff */
[C---:B0-----:R-:W-:Y:S01]  /*3850*/  IMAD R21, R6.reuse, 0x4, R19 ;  /* 0x0000000406157824 */ /* 0x041fe200078e0213 */
[----:B------:R0:W-:Y:S01]  /*3860*/  @P3 STG.E.U8 desc[UR10][R24.64], R27 ;  /* 0x0000001b18003986 */ /* 0x0001e2000c10110a */
[----:B------:R-:W-:Y:S02]  /*3870*/  IADD3 R18, P3, PT, R19, R8, RZ ;  /* 0x0000000813127210 */ /* 0x000fe40007f7e0ff */
[-C--:B------:R-:W-:Y:S01]  /*3880*/  LEA.HI.X.SX32 R17, R17, R10.reuse, 0x1, P5 ;  /* 0x0000000a11117211 */ /* 0x080fe200028f0eff */
[C---:B-1----:R-:W-:Y:S01]  /*3890*/  IMAD R23, R6.reuse, 0x4, R21 ;  /* 0x0000000406177824 */ /* 0x042fe200078e0215 */
[----:B------:R-:W-:Y:S02]  /*38a0*/  PRMT R31, R13, 0x7773, RZ ;  /* 0x000077730d1f7816 */ /* 0x000fe400000000ff */
[----:B------:R-:W-:Y:S01]  /*38b0*/  PRMT R29, R15, 0x7773, RZ ;  /* 0x000077730f1d7816 */ /* 0x000fe200000000ff */
[----:B------:R-:W-:Y:S01]  /*38c0*/  IMAD R13, R6, 0x4, R23 ;  /* 0x00000004060d7824 */ /* 0x000fe200078e0217 */
[----:B------:R-:W-:-:S02]  /*38d0*/  LEA.HI.X.SX32 R19, R19, R10, 0x1, P3 ;  /* 0x0000000a13137211 */ /* 0x000fc400018f0eff */
[----:B------:R-:W-:Y:S01]  /*38e0*/  ISETP.LT.AND P5, PT, R14, UR9, !P0 ;  /* 0x000000090e007c0c */ /* 0x000fe2000c7a1270 */
[C---:B0-----:R-:W-:Y:S01]  /*38f0*/  IMAD R25, R6.reuse, 0x4, R13 ;  /* 0x0000000406197824 */ /* 0x041fe200078e020d */
[----:B------:R0:W-:Y:S01]  /*3900*/  @P2 STG.E.U8 desc[UR10][R16.64], R29 ;  /* 0x0000001d10002986 */ /* 0x0001e2000c10110a */
[-C--:B------:R-:W-:Y:S02]  /*3910*/  IADD3 R14, P2, PT, R21, R8.reuse, RZ ;  /* 0x00000008150e7210 */ /* 0x080fe40007f5e0ff */
[-C--:B------:R-:W-:Y:S01]  /*3920*/  IADD3 R20, P3, PT, R23, R8.reuse, RZ ;  /* 0x0000000817147210 */ /* 0x080fe20007f7e0ff */
[----:B------:R1:W-:Y:S01]  /*3930*/  @P6 STG.E.U8 desc[UR10][R18.64], R31 ;  /* 0x0000001f12006986 */ /* 0x0003e2000c10110a */
[----:B------:R-:W-:Y:S01]  /*3940*/  IADD3 R22, P6, PT, R13, R8, RZ ;  /* 0x000000080d167210 */ /* 0x000fe20007fde0ff */
[----:B------:R-:W-:Y:S01]  /*3950*/  IMAD R27, R6, 0x4, R25 ;  /* 0x00000004061b7824 */ /* 0x000fe200078e0219 */
[-C--:B------:R-:W-:Y:S02]  /*3960*/  LEA.HI.X.SX32 R15, R21, R10.reuse, 0x1, P2 ;  /* 0x0000000a150f7211 */ /* 0x080fe400010f0eff */
[----:B------:R-:W-:-:S02]  /*3970*/  LEA.HI.X.SX32 R21, R23, R10, 0x1, P3 ;  /* 0x0000000a17157211 */ /* 0x000fc400018f0eff */
[----:B------:R-:W-:Y:S01]  /*3980*/  LEA.HI.X.SX32 R23, R13, R10, 0x1, P6 ;  /* 0x0000000a0d177211 */ /* 0x000fe200030f0eff */
[----:B------:R-:W-:Y:S01]  /*3990*/  IMAD R13, R6, 0x4, R27 ;  /* 0x00000004060d7824 */ /* 0x000fe200078e021b */
[-C--:B0-----:R-:W-:Y:S02]  /*39a0*/  IADD3 R16, P2, PT, R25, R8.reuse, RZ ;  /* 0x0000000819107210 */ /* 0x081fe40007f5e0ff */
[----:B------:R-:W-:Y:S02]  /*39b0*/  IADD3 R24, P6, PT, R27, R8, RZ ;  /* 0x000000081b187210 */ /* 0x000fe40007fde0ff */
[----:B------:R-:W-:Y:S02]  /*39c0*/  ISETP.LT.AND P3, PT, R7, UR9, !P0 ;  /* 0x0000000907007c0c */ /* 0x000fe4000c761270 */
[----:B------:R-:W-:Y:S02]  /*39d0*/  LEA.HI.X.SX32 R17, R25, R10, 0x1, P2 ;  /* 0x0000000a19117211 */ /* 0x000fe400010f0eff */
[----:B------:R-:W-:-:S02]  /*39e0*/  ISETP.LT.AND P2, PT, R2, UR9, !P0 ;  /* 0x0000000902007c0c */ /* 0x000fc4000c741270 */
[----:B------:R-:W-:Y:S02]  /*39f0*/  LEA.HI.X.SX32 R25, R27, R10, 0x1, P6 ;  /* 0x0000000a1b197211 */ /* 0x000fe400030f0eff */
[----:B------:R-:W-:Y:S02]  /*3a00*/  IADD3 R6, P6, PT, R13, R8, RZ ;  /* 0x000000080d067210 */ /* 0x000fe40007fde0ff */
[----:B------:R-:W-:Y:S02]  /*3a10*/  ISETP.LT.AND P0, PT, R3, UR9, !P0 ;  /* 0x0000000903007c0c */ /* 0x000fe4000c701270 */
[----:B------:R-:W-:Y:S02]  /*3a20*/  PRMT R5, R5, 0x7773, RZ ;  /* 0x0000777305057816 */ /* 0x000fe400000000ff */
[----:B------:R-:W-:Y:S02]  /*3a30*/  LEA.HI.X.SX32 R7, R13, R10, 0x1, P6 ;  /* 0x0000000a0d077211 */ /* 0x000fe400030f0eff */
[----:B------:R-:W-:Y:S01]  /*3a40*/  PRMT R3, R4, 0x7773, RZ ;  /* 0x0000777304037816 */ /* 0x000fe200000000ff */
[----:B------:R0:W-:Y:S01]  /*3a50*/  @P5 STG.E.U8 desc[UR10][R14.64], R5 ;  /* 0x000000050e005986 */ /* 0x0001e2000c10110a */
[----:B------:R-:W-:-:S02]  /*3a60*/  PRMT R13, R0, 0x7773, RZ ;  /* 0x00007773000d7816 */ /* 0x000fc400000000ff */
[----:B------:R-:W-:Y:S01]  /*3a70*/  PRMT R9, R9, 0x7773, RZ ;  /* 0x0000777309097816 */ /* 0x000fe200000000ff */
[----:B------:R0:W-:Y:S01]  /*3a80*/  @P4 STG.E.U8 desc[UR10][R20.64], R3 ;  /* 0x0000000314004986 */ /* 0x0001e2000c10110a */
[----:B------:R-:W-:Y:S02]  /*3a90*/  PRMT R11, R11, 0x7773, RZ ;  /* 0x000077730b0b7816 */ /* 0x000fe400000000ff */
[----:B-1----:R-:W-:Y:S01]  /*3aa0*/  PRMT R19, R12, 0x7773, RZ ;  /* 0x000077730c137816 */ /* 0x002fe200000000ff */
[----:B------:R0:W-:Y:S04]  /*3ab0*/  @P3 STG.E.U8 desc[UR10][R22.64], R13 ;  /* 0x0000000d16003986 */ /* 0x0001e8000c10110a */
[----:B------:R0:W-:Y:S04]  /*3ac0*/  @P2 STG.E.U8 desc[UR10][R16.64], R9 ;  /* 0x0000000910002986 */ /* 0x0001e8000c10110a */
[----:B------:R0:W-:Y:S01]  /*3ad0*/  @P1 STG.E.U8 desc[UR10][R24.64], R11 ;  /* 0x0000000b18001986 */ /* 0x0001e2000c10110a */
[----:B------:R-:W-:Y:S05]  /*3ae0*/  @!P0 EXIT ;  /* 0x000000000000894d */ /* 0x000fea0003800000 */
[----:B------:R-:W-:Y:S01]  /*3af0*/  STG.E.U8 desc[UR10][R6.64], R19 ;  /* 0x0000001306007986 */ /* 0x000fe2000c10110a */
[----:B------:R-:W-:Y:S05]  /*3b00*/  EXIT ;  /* 0x000000000000794d */ /* 0x000fea0003800000 */
.L_x_3:
[----:B------:R-:W-:-:S00]  /*3b10*/  BRA `(.L_x_3) ;  /* 0xfffffffc00fc7947 */ /* 0x000fc0000383ffff */
[----:B------:R-:W-:-:S00]  /*3b20*/  NOP ;  /* 0x0000000000007918 */ /* 0x000fc00000000000 */
        /* <DEDUP_REMOVED lines=13> */
.L_x_4:


//--------------------- .nv.shared.matmul_kernel  --------------------------
	.section	.nv.shared.matmul_kernel,"aw",@nobits
	.sectionflags	@""
	.align	16
	.zero		1024


//--------------------- .nv.shared.reserved.0     --------------------------
	.section	.nv.shared.reserved.0,"aw",@nobits
	.weak		__nv_reservedSMEM_offset_0_alias
	.size		__nv_reservedSMEM_offset_0_alias, 0, 64
	.other		__nv_reservedSMEM_offset_0_alias,@"STO_CUDA_RESERVED_SHARED STV_DEFAULT"
__nv_reservedSMEM_offset_0_alias:
	.zero		0
	.zero		64


//--------------------- .nv.constant0.matmul_kernel --------------------------
	.section	.nv.constant0.matmul_kernel,"a",@progbits
	.sectionflags	@""
	.align	4
.nv.constant0.matmul_kernel:
	.zero		976


//--------------------- SYMBOLS --------------------------

	.type		.nv.reservedSmem.offset0,@object
	.size		.nv.reservedSmem.offset0,0x4
	.type		.nv.reservedSmem.cap,@object
	.size		.nv.reservedSmem.cap,0x4
